//
// Generated by NVIDIA NVVM Compiler
//
// Compiler Build ID: CL-36424714
// Cuda compilation tools, release 13.0, V13.0.88
// Based on NVVM 20.0.0
//

.version 9.0
.target sm_100
.address_size 64

	// .globl	_Z21initialize_boundariesPfS_fiiii
.func  (.param .align 16 .b8 func_retval0[16]) __internal_trig_reduction_slowpathd
(
	.param .b64 __internal_trig_reduction_slowpathd_param_0
)
;
.global .align 8 .b8 __cudart_i2opi_d[144] = {8, 93, 141, 31, 177, 95, 251, 107, 234, 146, 82, 138, 247, 57, 7, 61, 123, 241, 229, 235, 199, 186, 39, 117, 45, 234, 95, 158, 102, 63, 70, 79, 183, 9, 203, 39, 207, 126, 54, 109, 31, 109, 10, 90, 139, 17, 47, 239, 15, 152, 5, 222, 255, 151, 248, 31, 59, 40, 249, 189, 139, 95, 132, 156, 244, 57, 83, 131, 57, 214, 145, 57, 65, 126, 95, 180, 38, 112, 156, 233, 132, 68, 187, 46, 245, 53, 130, 232, 62, 167, 41, 177, 28, 235, 29, 254, 28, 146, 209, 9, 234, 46, 73, 6, 224, 210, 77, 66, 58, 110, 36, 183, 97, 197, 187, 222, 171, 99, 81, 254, 65, 144, 67, 60, 153, 149, 98, 219, 192, 221, 52, 245, 209, 87, 39, 252, 41, 21, 68, 78, 110, 131, 249, 162};
.global .align 16 .b8 __cudart_sin_cos_coeffs[128] = {70, 210, 176, 44, 241, 229, 90, 190, 146, 227, 172, 105, 227, 29, 199, 62, 161, 98, 219, 25, 160, 1, 42, 191, 24, 8, 17, 17, 17, 17, 129, 63, 84, 85, 85, 85, 85, 85, 197, 191, 0, 0, 0, 0, 0, 0, 0, 0, 0, 0, 0, 0, 0, 0, 0, 0, 100, 129, 253, 32, 131, 255, 168, 189, 40, 133, 239, 193, 167, 238, 33, 62, 217, 230, 6, 142, 79, 126, 146, 190, 233, 188, 221, 25, 160, 1, 250, 62, 71, 93, 193, 22, 108, 193, 86, 191, 81, 85, 85, 85, 85, 85, 165, 63, 0, 0, 0, 0, 0, 0, 224, 191, 0, 0, 0, 0, 0, 0, 240, 63};

.visible .entry _Z21initialize_boundariesPfS_fiiii(
	.param .u64 .ptr .align 1 _Z21initialize_boundariesPfS_fiiii_param_0,
	.param .u64 .ptr .align 1 _Z21initialize_boundariesPfS_fiiii_param_1,
	.param .f32 _Z21initialize_boundariesPfS_fiiii_param_2,
	.param .u32 _Z21initialize_boundariesPfS_fiiii_param_3,
	.param .u32 _Z21initialize_boundariesPfS_fiiii_param_4,
	.param .u32 _Z21initialize_boundariesPfS_fiiii_param_5,
	.param .u32 _Z21initialize_boundariesPfS_fiiii_param_6
)
{
	.reg .pred 	%p<7>;
	.reg .b32 	%r<26>;
	.reg .b32 	%f<3>;
	.reg .b64 	%rd<15>;
	.reg .b64 	%fd<39>;

	ld.param.u64 	%rd3, [_Z21initialize_boundariesPfS_fiiii_param_0];
	ld.param.u64 	%rd4, [_Z21initialize_boundariesPfS_fiiii_param_1];
	ld.param.f32 	%f1, [_Z21initialize_boundariesPfS_fiiii_param_2];
	ld.param.u32 	%r9, [_Z21initialize_boundariesPfS_fiiii_param_3];
	ld.param.u32 	%r10, [_Z21initialize_boundariesPfS_fiiii_param_4];
	ld.param.u32 	%r11, [_Z21initialize_boundariesPfS_fiiii_param_5];
	ld.param.u32 	%r12, [_Z21initialize_boundariesPfS_fiiii_param_6];
	mov.u32 	%r13, %ctaid.x;
	mov.u32 	%r1, %ntid.x;
	mov.u32 	%r14, %tid.x;
	mad.lo.s32 	%r24, %r13, %r1, %r14;
	setp.ge.s32 	%p1, %r24, %r11;
	@%p1 bra 	$L__BB0_7;
	cvt.f64.f32 	%fd9, %f1;
	add.f64 	%fd1, %fd9, %fd9;
	add.s32 	%r15, %r12, -1;
	cvt.rn.f64.s32 	%fd2, %r15;
	mov.u32 	%r16, %nctaid.x;
	mul.lo.s32 	%r3, %r1, %r16;
	cvta.to.global.u64 	%rd1, %rd4;
	cvta.to.global.u64 	%rd2, %rd3;
	mov.u64 	%rd7, __cudart_sin_cos_coeffs;
	mul.wide.s32 	%rd11, %r10, 4;
$L__BB0_2:
	add.s32 	%r17, %r24, %r9;
	cvt.rn.f64.s32 	%fd10, %r17;
	mul.f64 	%fd11, %fd1, %fd10;
	div.rn.f64 	%fd3, %fd11, %fd2;
	abs.f64 	%fd4, %fd3;
	setp.neu.f64 	%p2, %fd4, 0d7FF0000000000000;
	@%p2 bra 	$L__BB0_4;
	mov.f64 	%fd17, 0d0000000000000000;
	mul.rn.f64 	%fd38, %fd3, %fd17;
	mov.b32 	%r25, 0;
	bra.uni 	$L__BB0_6;
$L__BB0_4:
	mul.f64 	%fd12, %fd3, 0d3FE45F306DC9C883;
	cvt.rni.s32.f64 	%r25, %fd12;
	cvt.rn.f64.s32 	%fd13, %r25;
	fma.rn.f64 	%fd14, %fd13, 0dBFF921FB54442D18, %fd3;
	fma.rn.f64 	%fd15, %fd13, 0dBC91A62633145C00, %fd14;
	fma.rn.f64 	%fd38, %fd13, 0dB97B839A252049C0, %fd15;
	setp.ltu.f64 	%p3, %fd4, 0d41E0000000000000;
	@%p3 bra 	$L__BB0_6;
	{ // callseq 0, 0
	.param .b64 param0;
	st.param.f64 	[param0], %fd3;
	.param .align 16 .b8 retval0[16];
	call.uni (retval0), 
	__internal_trig_reduction_slowpathd, 
	(
	param0
	);
	ld.param.f64 	%fd38, [retval0];
	ld.param.b32 	%r25, [retval0+8];
	} // callseq 0
$L__BB0_6:
	shl.b32 	%r20, %r25, 6;
	cvt.u64.u32 	%rd5, %r20;
	and.b64  	%rd6, %rd5, 64;
	add.s64 	%rd8, %rd7, %rd6;
	mul.rn.f64 	%fd18, %fd38, %fd38;
	and.b32  	%r21, %r25, 1;
	setp.eq.b32 	%p4, %r21, 1;
	selp.f64 	%fd19, 0dBDA8FF8320FD8164, 0d3DE5DB65F9785EBA, %p4;
	ld.global.nc.v2.f64 	{%fd20, %fd21}, [%rd8];
	fma.rn.f64 	%fd22, %fd19, %fd18, %fd20;
	fma.rn.f64 	%fd23, %fd22, %fd18, %fd21;
	ld.global.nc.v2.f64 	{%fd24, %fd25}, [%rd8+16];
	fma.rn.f64 	%fd26, %fd23, %fd18, %fd24;
	fma.rn.f64 	%fd27, %fd26, %fd18, %fd25;
	ld.global.nc.v2.f64 	{%fd28, %fd29}, [%rd8+32];
	fma.rn.f64 	%fd30, %fd27, %fd18, %fd28;
	fma.rn.f64 	%fd31, %fd30, %fd18, %fd29;
	fma.rn.f64 	%fd32, %fd31, %fd38, %fd38;
	fma.rn.f64 	%fd33, %fd31, %fd18, 0d3FF0000000000000;
	selp.f64 	%fd34, %fd33, %fd32, %p4;
	and.b32  	%r22, %r25, 2;
	setp.eq.s32 	%p5, %r22, 0;
	mov.f64 	%fd35, 0d0000000000000000;
	sub.f64 	%fd36, %fd35, %fd34;
	selp.f64 	%fd37, %fd34, %fd36, %p5;
	cvt.rn.f32.f64 	%f2, %fd37;
	mul.lo.s32 	%r23, %r24, %r10;
	mul.wide.s32 	%rd9, %r23, 4;
	add.s64 	%rd10, %rd1, %rd9;
	st.global.f32 	[%rd10], %f2;
	add.s64 	%rd12, %rd10, %rd11;
	st.global.f32 	[%rd12+-4], %f2;
	add.s64 	%rd13, %rd2, %rd9;
	st.global.f32 	[%rd13], %f2;
	add.s64 	%rd14, %rd13, %rd11;
	st.global.f32 	[%rd14+-4], %f2;
	add.s32 	%r24, %r24, %r3;
	setp.lt.s32 	%p6, %r24, %r11;
	@%p6 bra 	$L__BB0_2;
$L__BB0_7:
	ret;

}
	// .globl	_Z13jacobi_kernelILi32ELi32EEvPfPKfS0_iiib
.visible .entry _Z13jacobi_kernelILi32ELi32EEvPfPKfS0_iiib(
	.param .u64 .ptr .align 1 _Z13jacobi_kernelILi32ELi32EEvPfPKfS0_iiib_param_0,
	.param .u64 .ptr .align 1 _Z13jacobi_kernelILi32ELi32EEvPfPKfS0_iiib_param_1,
	.param .u64 .ptr .align 1 _Z13jacobi_kernelILi32ELi32EEvPfPKfS0_iiib_param_2,
	.param .u32 _Z13jacobi_kernelILi32ELi32EEvPfPKfS0_iiib_param_3,
	.param .u32 _Z13jacobi_kernelILi32ELi32EEvPfPKfS0_iiib_param_4,
	.param .u32 _Z13jacobi_kernelILi32ELi32EEvPfPKfS0_iiib_param_5,
	.param .u8 _Z13jacobi_kernelILi32ELi32EEvPfPKfS0_iiib_param_6
)
{
	.reg .pred 	%p<6>;
	.reg .b16 	%rs<2>;
	.reg .b32 	%r<23>;
	.reg .b32 	%f<16>;
	.reg .b64 	%rd<14>;

	ld.param.u64 	%rd2, [_Z13jacobi_kernelILi32ELi32EEvPfPKfS0_iiib_param_0];
	ld.param.u64 	%rd3, [_Z13jacobi_kernelILi32ELi32EEvPfPKfS0_iiib_param_1];
	ld.param.u64 	%rd4, [_Z13jacobi_kernelILi32ELi32EEvPfPKfS0_iiib_param_2];
	ld.param.u32 	%r4, [_Z13jacobi_kernelILi32ELi32EEvPfPKfS0_iiib_param_3];
	ld.param.u32 	%r5, [_Z13jacobi_kernelILi32ELi32EEvPfPKfS0_iiib_param_4];
	ld.param.u32 	%r6, [_Z13jacobi_kernelILi32ELi32EEvPfPKfS0_iiib_param_5];
	ld.param.s8 	%rs1, [_Z13jacobi_kernelILi32ELi32EEvPfPKfS0_iiib_param_6];
	mov.u32 	%r7, %ctaid.y;
	mov.u32 	%r8, %ntid.y;
	mov.u32 	%r9, %tid.y;
	mad.lo.s32 	%r10, %r7, %r8, %r9;
	add.s32 	%r1, %r10, %r4;
	mov.u32 	%r11, %ctaid.x;
	mov.u32 	%r12, %ntid.x;
	mov.u32 	%r13, %tid.x;
	mad.lo.s32 	%r14, %r11, %r12, %r13;
	add.s32 	%r2, %r14, 1;
	setp.ge.s32 	%p1, %r1, %r5;
	add.s32 	%r16, %r6, -1;
	setp.ge.s32 	%p2, %r2, %r16;
	or.pred  	%p3, %p1, %p2;
	@%p3 bra 	$L__BB1_3;
	cvta.to.global.u64 	%rd5, %rd3;
	cvta.to.global.u64 	%rd6, %rd2;
	mul.lo.s32 	%r17, %r6, %r1;
	add.s32 	%r18, %r17, %r2;
	mul.wide.s32 	%rd7, %r18, 4;
	add.s64 	%rd1, %rd5, %rd7;
	ld.global.nc.f32 	%f5, [%rd1+4];
	ld.global.nc.f32 	%f6, [%rd1+-4];
	add.f32 	%f7, %f5, %f6;
	add.s32 	%r19, %r17, %r6;
	mul.wide.s32 	%rd8, %r6, 4;
	add.s64 	%rd9, %rd1, %rd8;
	ld.global.nc.f32 	%f8, [%rd9];
	add.f32 	%f9, %f7, %f8;
	shl.b32 	%r20, %r6, 1;
	sub.s32 	%r21, %r19, %r20;
	add.s32 	%r22, %r21, %r2;
	mul.wide.s32 	%rd10, %r22, 4;
	add.s64 	%rd11, %rd5, %rd10;
	ld.global.nc.f32 	%f10, [%rd11];
	add.f32 	%f11, %f9, %f10;
	mul.f32 	%f1, %f11, 0f3E800000;
	add.s64 	%rd12, %rd6, %rd7;
	st.global.f32 	[%rd12], %f1;
	setp.eq.s16 	%p5, %rs1, 0;
	@%p5 bra 	$L__BB1_5;
	ld.global.nc.f32 	%f12, [%rd1];
	sub.f32 	%f13, %f1, %f12;
	fma.rn.f32 	%f15, %f13, %f13, 0f00000000;
	bra.uni 	$L__BB1_4;
$L__BB1_3:
	setp.eq.s16 	%p4, %rs1, 0;
	mov.f32 	%f15, 0f00000000;
	@%p4 bra 	$L__BB1_5;
$L__BB1_4:
	cvta.to.global.u64 	%rd13, %rd4;
	atom.global.add.f32 	%f14, [%rd13], %f15;
$L__BB1_5:
	ret;

}
	// .globl	_Z13jacobi_kernelILi128ELi1EEvPfPKfS0_iiib
.visible .entry _Z13jacobi_kernelILi128ELi1EEvPfPKfS0_iiib(
	.param .u64 .ptr .align 1 _Z13jacobi_kernelILi128ELi1EEvPfPKfS0_iiib_param_0,
	.param .u64 .ptr .align 1 _Z13jacobi_kernelILi128ELi1EEvPfPKfS0_iiib_param_1,
	.param .u64 .ptr .align 1 _Z13jacobi_kernelILi128ELi1EEvPfPKfS0_iiib_param_2,
	.param .u32 _Z13jacobi_kernelILi128ELi1EEvPfPKfS0_iiib_param_3,
	.param .u32 _Z13jacobi_kernelILi128ELi1EEvPfPKfS0_iiib_param_4,
	.param .u32 _Z13jacobi_kernelILi128ELi1EEvPfPKfS0_iiib_param_5,
	.param .u8 _Z13jacobi_kernelILi128ELi1EEvPfPKfS0_iiib_param_6
)
{
	.reg .pred 	%p<6>;
	.reg .b16 	%rs<2>;
	.reg .b32 	%r<23>;
	.reg .b32 	%f<16>;
	.reg .b64 	%rd<14>;

	ld.param.u64 	%rd2, [_Z13jacobi_kernelILi128ELi1EEvPfPKfS0_iiib_param_0];
	ld.param.u64 	%rd3, [_Z13jacobi_kernelILi128ELi1EEvPfPKfS0_iiib_param_1];
	ld.param.u64 	%rd4, [_Z13jacobi_kernelILi128ELi1EEvPfPKfS0_iiib_param_2];
	ld.param.u32 	%r4, [_Z13jacobi_kernelILi128ELi1EEvPfPKfS0_iiib_param_3];
	ld.param.u32 	%r5, [_Z13jacobi_kernelILi128ELi1EEvPfPKfS0_iiib_param_4];
	ld.param.u32 	%r6, [_Z13jacobi_kernelILi128ELi1EEvPfPKfS0_iiib_param_5];
	ld.param.s8 	%rs1, [_Z13jacobi_kernelILi128ELi1EEvPfPKfS0_iiib_param_6];
	mov.u32 	%r7, %ctaid.y;
	mov.u32 	%r8, %ntid.y;
	mov.u32 	%r9, %tid.y;
	mad.lo.s32 	%r10, %r7, %r8, %r9;
	add.s32 	%r1, %r10, %r4;
	mov.u32 	%r11, %ctaid.x;
	mov.u32 	%r12, %ntid.x;
	mov.u32 	%r13, %tid.x;
	mad.lo.s32 	%r14, %r11, %r12, %r13;
	add.s32 	%r2, %r14, 1;
	setp.ge.s32 	%p1, %r1, %r5;
	add.s32 	%r16, %r6, -1;
	setp.ge.s32 	%p2, %r2, %r16;
	or.pred  	%p3, %p1, %p2;
	@%p3 bra 	$L__BB2_3;
	cvta.to.global.u64 	%rd5, %rd3;
	cvta.to.global.u64 	%rd6, %rd2;
	mul.lo.s32 	%r17, %r6, %r1;
	add.s32 	%r18, %r17, %r2;
	mul.wide.s32 	%rd7, %r18, 4;
	add.s64 	%rd1, %rd5, %rd7;
	ld.global.nc.f32 	%f5, [%rd1+4];
	ld.global.nc.f32 	%f6, [%rd1+-4];
	add.f32 	%f7, %f5, %f6;
	add.s32 	%r19, %r17, %r6;
	mul.wide.s32 	%rd8, %r6, 4;
	add.s64 	%rd9, %rd1, %rd8;
	ld.global.nc.f32 	%f8, [%rd9];
	add.f32 	%f9, %f7, %f8;
	shl.b32 	%r20, %r6, 1;
	sub.s32 	%r21, %r19, %r20;
	add.s32 	%r22, %r21, %r2;
	mul.wide.s32 	%rd10, %r22, 4;
	add.s64 	%rd11, %rd5, %rd10;
	ld.global.nc.f32 	%f10, [%rd11];
	add.f32 	%f11, %f9, %f10;
	mul.f32 	%f1, %f11, 0f3E800000;
	add.s64 	%rd12, %rd6, %rd7;
	st.global.f32 	[%rd12], %f1;
	setp.eq.s16 	%p5, %rs1, 0;
	@%p5 bra 	$L__BB2_5;
	ld.global.nc.f32 	%f12, [%rd1];
	sub.f32 	%f13, %f1, %f12;
	fma.rn.f32 	%f15, %f13, %f13, 0f00000000;
	bra.uni 	$L__BB2_4;
$L__BB2_3:
	setp.eq.s16 	%p4, %rs1, 0;
	mov.f32 	%f15, 0f00000000;
	@%p4 bra 	$L__BB2_5;
$L__BB2_4:
	cvta.to.global.u64 	%rd13, %rd4;
	atom.global.add.f32 	%f14, [%rd13], %f15;
$L__BB2_5:
	ret;

}
.func  (.param .align 16 .b8 func_retval0[16]) __internal_trig_reduction_slowpathd(
	.param .b64 __internal_trig_reduction_slowpathd_param_0
)
{
	.local .align 8 .b8 	__local_depot3[40];
	.reg .b64 	%SP;
	.reg .b64 	%SPL;
	.reg .pred 	%p<10>;
	.reg .b32 	%r<47>;
	.reg .b64 	%rd<74>;
	.reg .b64 	%fd<5>;

	mov.u64 	%SPL, __local_depot3;
	ld.param.f64 	%fd4, [__internal_trig_reduction_slowpathd_param_0];
	add.u64 	%rd1, %SPL, 0;
	{
	.reg .b32 %temp; 
	mov.b64 	{%temp, %r1}, %fd4;
	}
	shr.u32 	%r2, %r1, 20;
	and.b32  	%r3, %r2, 2047;
	setp.eq.s32 	%p1, %r3, 2047;
	mov.b32 	%r46, 0;
	@%p1 bra 	$L__BB3_9;
	add.s32 	%r20, %r3, -1024;
	mov.b64 	%rd20, %fd4;
	shl.b64 	%rd2, %rd20, 11;
	shr.u32 	%r4, %r20, 6;
	sub.s32 	%r45, 15, %r4;
	sub.s32 	%r21, 19, %r4;
	setp.lt.u32 	%p2, %r20, 128;
	selp.b32 	%r6, 18, %r21, %p2;
	setp.ge.s32 	%p3, %r45, %r6;
	mov.b64 	%rd70, 0;
	@%p3 bra 	$L__BB3_4;
	add.s32 	%r23, %r6, %r4;
	neg.s32 	%r43, %r23;
	or.b64  	%rd3, %rd2, -9223372036854775808;
	mov.b64 	%rd70, 0;
	mov.b32 	%r42, 0;
	mov.u64 	%rd25, __cudart_i2opi_d;
	mov.u32 	%r44, %r45;
$L__BB3_3:
	.pragma "nounroll";
	mul.wide.s32 	%rd22, %r42, 8;
	add.s64 	%rd23, %rd1, %rd22;
	mul.wide.s32 	%rd24, %r44, 8;
	add.s64 	%rd26, %rd25, %rd24;
	ld.global.nc.u64 	%rd27, [%rd26];
	{
	.reg .u32 %r0, %r1, %r2, %r3, %alo, %ahi, %blo, %bhi, %clo, %chi;
	mov.b64 	{%alo,%ahi}, %rd27;
	mov.b64 	{%blo,%bhi}, %rd3;
	mov.b64 	{%clo,%chi}, %rd70;
	mad.lo.cc.u32 	%r0, %alo, %blo, %clo;
	madc.hi.cc.u32 	%r1, %alo, %blo, %chi;
	madc.hi.u32 	%r2, %alo, %bhi, 0;
	mad.lo.cc.u32 	%r1, %alo, %bhi, %r1;
	madc.hi.cc.u32 	%r2, %ahi, %blo, %r2;
	madc.hi.u32 	%r3, %ahi, %bhi, 0;
	mad.lo.cc.u32 	%r1, %ahi, %blo, %r1;
	madc.lo.cc.u32 	%r2, %ahi, %bhi, %r2;
	addc.u32 	%r3, %r3, 0;
	mov.b64 	%rd28, {%r0,%r1};
	mov.b64 	%rd70, {%r2,%r3};
	}
	st.local.u64 	[%rd23], %rd28;
	add.s32 	%r44, %r44, 1;
	add.s32 	%r43, %r43, 1;
	add.s32 	%r42, %r42, 1;
	setp.ne.s32 	%p4, %r43, -15;
	mov.u32 	%r45, %r6;
	@%p4 bra 	$L__BB3_3;
$L__BB3_4:
	cvt.s64.s32 	%rd29, %r45;
	cvt.u64.u32 	%rd30, %r4;
	add.s64 	%rd31, %rd30, %rd29;
	shl.b64 	%rd32, %rd31, 3;
	add.s64 	%rd33, %rd1, %rd32;
	st.local.u64 	[%rd33+-120], %rd70;
	and.b32  	%r15, %r2, 63;
	ld.local.u64 	%rd72, [%rd1+16];
	ld.local.u64 	%rd71, [%rd1+24];
	setp.eq.s32 	%p5, %r15, 0;
	@%p5 bra 	$L__BB3_6;
	shl.b64 	%rd34, %rd71, %r15;
	shr.u64 	%rd35, %rd72, 1;
	xor.b32  	%r24, %r15, 63;
	shr.u64 	%rd36, %rd35, %r24;
	or.b64  	%rd71, %rd34, %rd36;
	ld.local.u64 	%rd37, [%rd1+8];
	shl.b64 	%rd38, %rd72, %r15;
	shr.u64 	%rd39, %rd37, 1;
	shr.u64 	%rd40, %rd39, %r24;
	or.b64  	%rd72, %rd38, %rd40;
$L__BB3_6:
	and.b32  	%r25, %r1, -2147483648;
	shr.u64 	%rd41, %rd71, 62;
	cvt.u32.u64 	%r26, %rd41;
	mov.b64 	{%r27, %r28}, %rd71;
	mov.b64 	{%r29, %r30}, %rd72;
	shf.l.wrap.b32 	%r31, %r30, %r27, 2;
	shf.l.wrap.b32 	%r32, %r27, %r28, 2;
	mov.b64 	%rd42, {%r31, %r32};
	shl.b64 	%rd43, %rd72, 2;
	shr.u64 	%rd44, %rd42, 63;
	cvt.u32.u64 	%r33, %rd44;
	add.s32 	%r34, %r33, %r26;
	setp.eq.s32 	%p6, %r25, 0;
	neg.s32 	%r35, %r34;
	selp.b32 	%r46, %r34, %r35, %p6;
	setp.gt.s64 	%p7, %rd42, -1;
	mov.b64 	%rd45, 0;
	{
	.reg .u32 %r0, %r1, %r2, %r3, %a0, %a1, %a2, %a3, %b0, %b1, %b2, %b3;
	mov.b64 	{%a0,%a1}, %rd45;
	mov.b64 	{%a2,%a3}, %rd45;
	mov.b64 	{%b0,%b1}, %rd43;
	mov.b64 	{%b2,%b3}, %rd42;
	sub.cc.u32 	%r0, %a0, %b0;
	subc.cc.u32 	%r1, %a1, %b1;
	subc.cc.u32 	%r2, %a2, %b2;
	subc.u32 	%r3, %a3, %b3;
	mov.b64 	%rd46, {%r0,%r1};
	mov.b64 	%rd47, {%r2,%r3};
	}
	xor.b32  	%r36, %r25, -2147483648;
	selp.b64 	%rd73, %rd42, %rd47, %p7;
	selp.b64 	%rd14, %rd43, %rd46, %p7;
	selp.b32 	%r17, %r25, %r36, %p7;
	clz.b64 	%r37, %rd73;
	cvt.u64.u32 	%rd15, %r37;
	setp.eq.s32 	%p8, %r37, 0;
	@%p8 bra 	$L__BB3_8;
	cvt.u32.u64 	%r38, %rd15;
	and.b32  	%r39, %r38, 63;
	shl.b64 	%rd48, %rd73, %r39;
	shr.u64 	%rd49, %rd14, 1;
	not.b32 	%r40, %r38;
	and.b32  	%r41, %r40, 63;
	shr.u64 	%rd50, %rd49, %r41;
	or.b64  	%rd73, %rd48, %rd50;
$L__BB3_8:
	mov.b64 	%rd51, -3958705157555305931;
	{
	.reg .u32 %r0, %r1, %r2, %r3, %alo, %ahi, %blo, %bhi;
	mov.b64 	{%alo,%ahi}, %rd73;
	mov.b64 	{%blo,%bhi}, %rd51;
	mul.lo.u32 	%r0, %alo, %blo;
	mul.hi.u32 	%r1, %alo, %blo;
	mad.lo.cc.u32 	%r1, %alo, %bhi, %r1;
	madc.hi.u32 	%r2, %alo, %bhi, 0;
	mad.lo.cc.u32 	%r1, %ahi, %blo, %r1;
	madc.hi.cc.u32 	%r2, %ahi, %blo, %r2;
	madc.hi.u32 	%r3, %ahi, %bhi, 0;
	mad.lo.cc.u32 	%r2, %ahi, %bhi, %r2;
	addc.u32 	%r3, %r3, 0;
	mov.b64 	%rd52, {%r0,%r1};
	mov.b64 	%rd53, {%r2,%r3};
	}
	setp.gt.s64 	%p9, %rd53, 0;
	{
	.reg .u32 %r0, %r1, %r2, %r3, %a0, %a1, %a2, %a3, %b0, %b1, %b2, %b3;
	mov.b64 	{%a0,%a1}, %rd52;
	mov.b64 	{%a2,%a3}, %rd53;
	mov.b64 	{%b0,%b1}, %rd52;
	mov.b64 	{%b2,%b3}, %rd53;
	add.cc.u32 	%r0, %a0, %b0;
	addc.cc.u32 	%r1, %a1, %b1;
	addc.cc.u32 	%r2, %a2, %b2;
	addc.u32 	%r3, %a3, %b3;
	mov.b64 	%rd54, {%r0,%r1};
	mov.b64 	%rd55, {%r2,%r3};
	}
	selp.b64 	%rd56, %rd55, %rd53, %p9;
	selp.s64 	%rd57, -1, 0, %p9;
	sub.s64 	%rd58, %rd57, %rd15;
	cvt.u64.u32 	%rd59, %r17;
	shl.b64 	%rd60, %rd59, 32;
	add.s64 	%rd61, %rd56, 1;
	shr.u64 	%rd62, %rd61, 10;
	add.s64 	%rd63, %rd62, 1;
	shr.u64 	%rd64, %rd63, 1;
	shl.b64 	%rd65, %rd58, 52;
	add.s64 	%rd66, %rd65, %rd64;
	add.s64 	%rd67, %rd66, 4602678819172646912;
	or.b64  	%rd68, %rd67, %rd60;
	mov.b64 	%fd4, %rd68;
$L__BB3_9:
	st.param.f64 	[func_retval0], %fd4;
	st.param.b32 	[func_retval0+8], %r46;
	ret;

}


// ===== COMPILED SASS (sm_100) =====

	.target	sm_100

	.elftype	@"ET_EXEC"


//--------------------- .note.nv.tkinfo           --------------------------
	.section	.note.nv.tkinfo,"",@"SHT_NOTE"
	.sectionflags	@"SHF_NOTE_NV_TKINFO"
	.tkinfo
        /*0018*/ 	.word	0x00000002
        /*0030*/ 	.string	""
        /*0030*/ 	.string	"ptxas"
        /*0030*/ 	.string	"Cuda compilation tools, release 13.0, V13.0.88"
        /*0030*/ 	.string	"Build cuda_13.0.r13.0/compiler.36424714_0"
        /*0030*/ 	.string	"-arch sm_100 -m 64 "



//--------------------- .note.nv.cuinfo           --------------------------
	.section	.note.nv.cuinfo,"",@"SHT_NOTE"
	.sectionflags	@"SHF_NOTE_NV_CUINFO"
        /*0018*/ 	.short	0x0002
        /*001a*/ 	.short	0x0064
        /*001c*/ 	.short	0x0082
	.zero		2


//--------------------- .nv.info                  --------------------------
	.section	.nv.info,"",@"SHT_CUDA_INFO"
	.align	4


	//----- nvinfo : EIATTR_REGCOUNT
	.align		4
        /*0000*/ 	.byte	0x04, 0x2f
        /*0002*/ 	.short	(.L_3 - .L_2)
	.align		4
.L_2:
        /*0004*/ 	.word	index@(_Z21initialize_boundariesPfS_fiiii)
        /*0008*/ 	.word	0x00000020


	//----- nvinfo : EIATTR_FRAME_SIZE
	.align		4
.L_3:
        /*000c*/ 	.byte	0x04, 0x11
        /*000e*/ 	.short	(.L_5 - .L_4)
	.align		4
.L_4:
        /*0010*/ 	.word	index@($_Z21initialize_boundariesPfS_fiiii$__internal_trig_reduction_slowpathd)
        /*0014*/ 	.word	0x00000028


	//----- nvinfo : EIATTR_FRAME_SIZE
	.align		4
.L_5:
        /*0018*/ 	.byte	0x04, 0x11
        /*001a*/ 	.short	(.L_7 - .L_6)
	.align		4
.L_6:
        /*001c*/ 	.word	index@($__internal_0_$__cuda_sm20_div_rn_f64_full)
        /*0020*/ 	.word	0x00000028


	//----- nvinfo : EIATTR_FRAME_SIZE
	.align		4
.L_7:
        /*0024*/ 	.byte	0x04, 0x11
        /*0026*/ 	.short	(.L_9 - .L_8)
	.align		4
.L_8:
        /*0028*/ 	.word	index@(_Z21initialize_boundariesPfS_fiiii)
        /*002c*/ 	.word	0x00000028


	//----- nvinfo : EIATTR_REGCOUNT
	.align		4
.L_9:
        /*0030*/ 	.byte	0x04, 0x2f
        /*0032*/ 	.short	(.L_11 - .L_10)
	.align		4
.L_10:
        /*0034*/ 	.word	index@(_Z13jacobi_kernelILi32ELi32EEvPfPKfS0_iiib)
        /*0038*/ 	.word	0x00000010


	//----- nvinfo : EIATTR_FRAME_SIZE
	.align		4
.L_11:
        /*003c*/ 	.byte	0x04, 0x11
        /*003e*/ 	.short	(.L_13 - .L_12)
	.align		4
.L_12:
        /*0040*/ 	.word	index@(_Z13jacobi_kernelILi32ELi32EEvPfPKfS0_iiib)
        /*0044*/ 	.word	0x00000000


	//----- nvinfo : EIATTR_REGCOUNT
	.align		4
.L_13:
        /*0048*/ 	.byte	0x04, 0x2f
        /*004a*/ 	.short	(.L_15 - .L_14)
	.align		4
.L_14:
        /*004c*/ 	.word	index@(_Z13jacobi_kernelILi128ELi1EEvPfPKfS0_iiib)
        /*0050*/ 	.word	0x00000010


	//----- nvinfo : EIATTR_FRAME_SIZE
	.align		4
.L_15:
        /*0054*/ 	.byte	0x04, 0x11
        /*0056*/ 	.short	(.L_17 - .L_16)
	.align		4
.L_16:
        /*0058*/ 	.word	index@(_Z13jacobi_kernelILi128ELi1EEvPfPKfS0_iiib)
        /*005c*/ 	.word	0x00000000


	//----- nvinfo : EIATTR_MIN_STACK_SIZE
	.align		4
.L_17:
        /*0060*/ 	.byte	0x04, 0x12
        /*0062*/ 	.short	(.L_19 - .L_18)
	.align		4
.L_18:
        /*0064*/ 	.word	index@(_Z13jacobi_kernelILi128ELi1EEvPfPKfS0_iiib)
        /*0068*/ 	.word	0x00000000


	//----- nvinfo : EIATTR_MIN_STACK_SIZE
	.align		4
.L_19:
        /*006c*/ 	.byte	0x04, 0x12
        /*006e*/ 	.short	(.L_21 - .L_20)
	.align		4
.L_20:
        /*0070*/ 	.word	index@(_Z13jacobi_kernelILi32ELi32EEvPfPKfS0_iiib)
        /*0074*/ 	.word	0x00000000


	//----- nvinfo : EIATTR_MIN_STACK_SIZE
	.align		4
.L_21:
        /*0078*/ 	.byte	0x04, 0x12
        /*007a*/ 	.short	(.L_23 - .L_22)
	.align		4
.L_22:
        /*007c*/ 	.word	index@(_Z21initialize_boundariesPfS_fiiii)
        /*0080*/ 	.word	0x00000028
.L_23:


//--------------------- .nv.compat                --------------------------
	.section	.nv.compat,"",@"SHT_CUDA_COMPAT_INFO"
	.align	4
        /*0000*/ 	.byte	0x02, 0x09, 0x00, 0x00, 0x02, 0x02, 0x01, 0x00, 0x02, 0x05, 0x05, 0x00, 0x03, 0x07, 0x01, 0x01
        /*0010*/ 	.byte	0x02, 0x03, 0x00, 0x00, 0x02, 0x06, 0x01, 0x00, 0x04, 0x0b, 0x08, 0x00, 0x01, 0x00, 0x00, 0x00
        /*0020*/ 	.byte	0x00, 0x00, 0x00, 0x00


//--------------------- .nv.info._Z13jacobi_kernelILi128ELi1EEvPfPKfS0_iiib --------------------------
	.section	.nv.info._Z13jacobi_kernelILi128ELi1EEvPfPKfS0_iiib,"",@"SHT_CUDA_INFO"
	.sectionflags	@""
	.align	4


	//----- nvinfo : EIATTR_CUDA_API_VERSION
	.align		4
        /*0000*/ 	.byte	0x04, 0x37
        /*0002*/ 	.short	(.L_25 - .L_24)
.L_24:
        /*0004*/ 	.word	0x00000082


	//----- nvinfo : EIATTR_KPARAM_INFO
	.align		4
.L_25:
        /*0008*/ 	.byte	0x04, 0x17
        /*000a*/ 	.short	(.L_27 - .L_26)
.L_26:
        /*000c*/ 	.word	0x00000000
        /*0010*/ 	.short	0x0006
        /*0012*/ 	.short	0x0024
        /*0014*/ 	.byte	0x00, 0xf0, 0x05, 0x00


	//----- nvinfo : EIATTR_KPARAM_INFO
	.align		4
.L_27:
        /*0018*/ 	.byte	0x04, 0x17
        /*001a*/ 	.short	(.L_29 - .L_28)
.L_28:
        /*001c*/ 	.word	0x00000000
        /*0020*/ 	.short	0x0005
        /*0022*/ 	.short	0x0020
        /*0024*/ 	.byte	0x00, 0xf0, 0x11, 0x00


	//----- nvinfo : EIATTR_KPARAM_INFO
	.align		4
.L_29:
        /*0028*/ 	.byte	0x04, 0x17
        /*002a*/ 	.short	(.L_31 - .L_30)
.L_30:
        /*002c*/ 	.word	0x00000000
        /*0030*/ 	.short	0x0004
        /*0032*/ 	.short	0x001c
        /*0034*/ 	.byte	0x00, 0xf0, 0x11, 0x00


	//----- nvinfo : EIATTR_KPARAM_INFO
	.align		4
.L_31:
        /*0038*/ 	.byte	0x04, 0x17
        /*003a*/ 	.short	(.L_33 - .L_32)
.L_32:
        /*003c*/ 	.word	0x00000000
        /*0040*/ 	.short	0x0003
        /*0042*/ 	.short	0x0018
        /*0044*/ 	.byte	0x00, 0xf0, 0x11, 0x00


	//----- nvinfo : EIATTR_KPARAM_INFO
	.align		4
.L_33:
        /*0048*/ 	.byte	0x04, 0x17
        /*004a*/ 	.short	(.L_35 - .L_34)
.L_34:
        /*004c*/ 	.word	0x00000000
        /*0050*/ 	.short	0x0002
        /*0052*/ 	.short	0x0010
        /*0054*/ 	.byte	0x00, 0xf5, 0x21, 0x00


	//----- nvinfo : EIATTR_KPARAM_INFO
	.align		4
.L_35:
        /*0058*/ 	.byte	0x04, 0x17
        /*005a*/ 	.short	(.L_37 - .L_36)
.L_36:
        /*005c*/ 	.word	0x00000000
        /*0060*/ 	.short	0x0001
        /*0062*/ 	.short	0x0008
        /*0064*/ 	.byte	0x00, 0xf5, 0x21, 0x00


	//----- nvinfo : EIATTR_KPARAM_INFO
	.align		4
.L_37:
        /*0068*/ 	.byte	0x04, 0x17
        /*006a*/ 	.short	(.L_39 - .L_38)
.L_38:
        /*006c*/ 	.word	0x00000000
        /*0070*/ 	.short	0x0000
        /*0072*/ 	.short	0x0000
        /*0074*/ 	.byte	0x00, 0xf5, 0x21, 0x00


	//----- nvinfo : EIATTR_SPARSE_MMA_MASK
	.align		4
.L_39:
        /*0078*/ 	.byte	0x03, 0x50
        /*007a*/ 	.short	0x0000


	//----- nvinfo : EIATTR_MAXREG_COUNT
	.align		4
        /*007c*/ 	.byte	0x03, 0x1b
        /*007e*/ 	.short	0x00ff


	//----- nvinfo : EIATTR_MERCURY_ISA_VERSION
	.align		4
        /*0080*/ 	.byte	0x03, 0x5f
        /*0082*/ 	.short	0x0101


	//----- nvinfo : EIATTR_VRC_CTA_INIT_COUNT
	.align		4
        /*0084*/ 	.byte	0x02, 0x4a
	.zero		1
	.zero		1


	//----- nvinfo : EIATTR_EXIT_INSTR_OFFSETS
	.align		4
        /*0088*/ 	.byte	0x04, 0x1c
        /*008a*/ 	.short	(.L_41 - .L_40)


	//   ....[0]....
.L_40:
        /*008c*/ 	.word	0x000002a0


	//   ....[1]....
        /*0090*/ 	.word	0x00000320


	//   ....[2]....
        /*0094*/ 	.word	0x00000370


	//----- nvinfo : EIATTR_CRS_STACK_SIZE
	.align		4
.L_41:
        /*0098*/ 	.byte	0x04, 0x1e
        /*009a*/ 	.short	(.L_43 - .L_42)
.L_42:
        /*009c*/ 	.word	0x00000000


	//----- nvinfo : EIATTR_CBANK_PARAM_SIZE
	.align		4
.L_43:
        /*00a0*/ 	.byte	0x03, 0x19
        /*00a2*/ 	.short	0x0025


	//----- nvinfo : EIATTR_PARAM_CBANK
	.align		4
        /*00a4*/ 	.byte	0x04, 0x0a
        /*00a6*/ 	.short	(.L_45 - .L_44)
	.align		4
.L_44:
        /*00a8*/ 	.word	index@(.nv.constant0._Z13jacobi_kernelILi128ELi1EEvPfPKfS0_iiib)
        /*00ac*/ 	.short	0x0380
        /*00ae*/ 	.short	0x0025


	//----- nvinfo : EIATTR_SW_WAR
	.align		4
.L_45:
        /*00b0*/ 	.byte	0x04, 0x36
        /*00b2*/ 	.short	(.L_47 - .L_46)
.L_46:
        /*00b4*/ 	.word	0x00000008
.L_47:


//--------------------- .nv.info._Z13jacobi_kernelILi32ELi32EEvPfPKfS0_iiib --------------------------
	.section	.nv.info._Z13jacobi_kernelILi32ELi32EEvPfPKfS0_iiib,"",@"SHT_CUDA_INFO"
	.sectionflags	@""
	.align	4


	//----- nvinfo : EIATTR_CUDA_API_VERSION
	.align		4
        /*0000*/ 	.byte	0x04, 0x37
        /*0002*/ 	.short	(.L_49 - .L_48)
.L_48:
        /*0004*/ 	.word	0x00000082


	//----- nvinfo : EIATTR_KPARAM_INFO
	.align		4
.L_49:
        /*0008*/ 	.byte	0x04, 0x17
        /*000a*/ 	.short	(.L_51 - .L_50)
.L_50:
        /*000c*/ 	.word	0x00000000
        /*0010*/ 	.short	0x0006
        /*0012*/ 	.short	0x0024
        /*0014*/ 	.byte	0x00, 0xf0, 0x05, 0x00


	//----- nvinfo : EIATTR_KPARAM_INFO
	.align		4
.L_51:
        /*0018*/ 	.byte	0x04, 0x17
        /*001a*/ 	.short	(.L_53 - .L_52)
.L_52:
        /*001c*/ 	.word	0x00000000
        /*0020*/ 	.short	0x0005
        /*0022*/ 	.short	0x0020
        /*0024*/ 	.byte	0x00, 0xf0, 0x11, 0x00


	//----- nvinfo : EIATTR_KPARAM_INFO
	.align		4
.L_53:
        /*0028*/ 	.byte	0x04, 0x17
        /*002a*/ 	.short	(.L_55 - .L_54)
.L_54:
        /*002c*/ 	.word	0x00000000
        /*0030*/ 	.short	0x0004
        /*0032*/ 	.short	0x001c
        /*0034*/ 	.byte	0x00, 0xf0, 0x11, 0x00


	//----- nvinfo : EIATTR_KPARAM_INFO
	.align		4
.L_55:
        /*0038*/ 	.byte	0x04, 0x17
        /*003a*/ 	.short	(.L_57 - .L_56)
.L_56:
        /*003c*/ 	.word	0x00000000
        /*0040*/ 	.short	0x0003
        /*0042*/ 	.short	0x0018
        /*0044*/ 	.byte	0x00, 0xf0, 0x11, 0x00


	//----- nvinfo : EIATTR_KPARAM_INFO
	.align		4
.L_57:
        /*0048*/ 	.byte	0x04, 0x17
        /*004a*/ 	.short	(.L_59 - .L_58)
.L_58:
        /*004c*/ 	.word	0x00000000
        /*0050*/ 	.short	0x0002
        /*0052*/ 	.short	0x0010
        /*0054*/ 	.byte	0x00, 0xf5, 0x21, 0x00


	//----- nvinfo : EIATTR_KPARAM_INFO
	.align		4
.L_59:
        /*0058*/ 	.byte	0x04, 0x17
        /*005a*/ 	.short	(.L_61 - .L_60)
.L_60:
        /*005c*/ 	.word	0x00000000
        /*0060*/ 	.short	0x0001
        /*0062*/ 	.short	0x0008
        /*0064*/ 	.byte	0x00, 0xf5, 0x21, 0x00


	//----- nvinfo : EIATTR_KPARAM_INFO
	.align		4
.L_61:
        /*0068*/ 	.byte	0x04, 0x17
        /*006a*/ 	.short	(.L_63 - .L_62)
.L_62:
        /*006c*/ 	.word	0x00000000
        /*0070*/ 	.short	0x0000
        /*0072*/ 	.short	0x0000
        /*0074*/ 	.byte	0x00, 0xf5, 0x21, 0x00


	//----- nvinfo : EIATTR_SPARSE_MMA_MASK
	.align		4
.L_63:
        /*0078*/ 	.byte	0x03, 0x50
        /*007a*/ 	.short	0x0000


	//----- nvinfo : EIATTR_MAXREG_COUNT
	.align		4
        /*007c*/ 	.byte	0x03, 0x1b
        /*007e*/ 	.short	0x00ff


	//----- nvinfo : EIATTR_MERCURY_ISA_VERSION
	.align		4
        /*0080*/ 	.byte	0x03, 0x5f
        /*0082*/ 	.short	0x0101


	//----- nvinfo : EIATTR_VRC_CTA_INIT_COUNT
	.align		4
        /*0084*/ 	.byte	0x02, 0x4a
	.zero		1
	.zero		1


	//----- nvinfo : EIATTR_EXIT_INSTR_OFFSETS
	.align		4
        /*0088*/ 	.byte	0x04, 0x1c
        /*008a*/ 	.short	(.L_65 - .L_64)


	//   ....[0]....
.L_64:
        /*008c*/ 	.word	0x000002a0


	//   ....[1]....
        /*0090*/ 	.word	0x00000320


	//   ....[2]....
        /*0094*/ 	.word	0x00000370


	//----- nvinfo : EIATTR_CRS_STACK_SIZE
	.align		4
.L_65:
        /*0098*/ 	.byte	0x04, 0x1e
        /*009a*/ 	.short	(.L_67 - .L_66)
.L_66:
        /*009c*/ 	.word	0x00000000


	//----- nvinfo : EIATTR_CBANK_PARAM_SIZE
	.align		4
.L_67:
        /*00a0*/ 	.byte	0x03, 0x19
        /*00a2*/ 	.short	0x0025


	//----- nvinfo : EIATTR_PARAM_CBANK
	.align		4
        /*00a4*/ 	.byte	0x04, 0x0a
        /*00a6*/ 	.short	(.L_69 - .L_68)
	.align		4
.L_68:
        /*00a8*/ 	.word	index@(.nv.constant0._Z13jacobi_kernelILi32ELi32EEvPfPKfS0_iiib)
        /*00ac*/ 	.short	0x0380
        /*00ae*/ 	.short	0x0025


	//----- nvinfo : EIATTR_SW_WAR
	.align		4
.L_69:
        /*00b0*/ 	.byte	0x04, 0x36
        /*00b2*/ 	.short	(.L_71 - .L_70)
.L_70:
        /*00b4*/ 	.word	0x00000008
.L_71:


//--------------------- .nv.info._Z21initialize_boundariesPfS_fiiii --------------------------
	.section	.nv.info._Z21initialize_boundariesPfS_fiiii,"",@"SHT_CUDA_INFO"
	.sectionflags	@""
	.align	4


	//----- nvinfo : EIATTR_CUDA_API_VERSION
	.align		4
        /*0000*/ 	.byte	0x04, 0x37
        /*0002*/ 	.short	(.L_73 - .L_72)
.L_72:
        /*0004*/ 	.word	0x00000082


	//----- nvinfo : EIATTR_KPARAM_INFO
	.align		4
.L_73:
        /*0008*/ 	.byte	0x04, 0x17
        /*000a*/ 	.short	(.L_75 - .L_74)
.L_74:
        /*000c*/ 	.word	0x00000000
        /*0010*/ 	.short	0x0006
        /*0012*/ 	.short	0x0020
        /*0014*/ 	.byte	0x00, 0xf0, 0x11, 0x00


	//----- nvinfo : EIATTR_KPARAM_INFO
	.align		4
.L_75:
        /*0018*/ 	.byte	0x04, 0x17
        /*001a*/ 	.short	(.L_77 - .L_76)
.L_76:
        /*001c*/ 	.word	0x00000000
        /*0020*/ 	.short	0x0005
        /*0022*/ 	.short	0x001c
        /*0024*/ 	.byte	0x00, 0xf0, 0x11, 0x00


	//----- nvinfo : EIATTR_KPARAM_INFO
	.align		4
.L_77:
        /*0028*/ 	.byte	0x04, 0x17
        /*002a*/ 	.short	(.L_79 - .L_78)
.L_78:
        /*002c*/ 	.word	0x00000000
        /*0030*/ 	.short	0x0004
        /*0032*/ 	.short	0x0018
        /*0034*/ 	.byte	0x00, 0xf0, 0x11, 0x00


	//----- nvinfo : EIATTR_KPARAM_INFO
	.align		4
.L_79:
        /*0038*/ 	.byte	0x04, 0x17
        /*003a*/ 	.short	(.L_81 - .L_80)
.L_80:
        /*003c*/ 	.word	0x00000000
        /*0040*/ 	.short	0x0003
        /*0042*/ 	.short	0x0014
        /*0044*/ 	.byte	0x00, 0xf0, 0x11, 0x00


	//----- nvinfo : EIATTR_KPARAM_INFO
	.align		4
.L_81:
        /*0048*/ 	.byte	0x04, 0x17
        /*004a*/ 	.short	(.L_83 - .L_82)
.L_82:
        /*004c*/ 	.word	0x00000000
        /*0050*/ 	.short	0x0002
        /*0052*/ 	.short	0x0010
        /*0054*/ 	.byte	0x00, 0xf0, 0x11, 0x00


	//----- nvinfo : EIATTR_KPARAM_INFO
	.align		4
.L_83:
        /*0058*/ 	.byte	0x04, 0x17
        /*005a*/ 	.short	(.L_85 - .L_84)
.L_84:
        /*005c*/ 	.word	0x00000000
        /*0060*/ 	.short	0x0001
        /*0062*/ 	.short	0x0008
        /*0064*/ 	.byte	0x00, 0xf5, 0x21, 0x00


	//----- nvinfo : EIATTR_KPARAM_INFO
	.align		4
.L_85:
        /*0068*/ 	.byte	0x04, 0x17
        /*006a*/ 	.short	(.L_87 - .L_86)
.L_86:
        /*006c*/ 	.word	0x00000000
        /*0070*/ 	.short	0x0000
        /*0072*/ 	.short	0x0000
        /*0074*/ 	.byte	0x00, 0xf5, 0x21, 0x00


	//----- nvinfo : EIATTR_SPARSE_MMA_MASK
	.align		4
.L_87:
        /*0078*/ 	.byte	0x03, 0x50
        /*007a*/ 	.short	0x0000


	//----- nvinfo : EIATTR_MAXREG_COUNT
	.align		4
        /*007c*/ 	.byte	0x03, 0x1b
        /*007e*/ 	.short	0x00ff


	//----- nvinfo : EIATTR_MERCURY_ISA_VERSION
	.align		4
        /*0080*/ 	.byte	0x03, 0x5f
        /*0082*/ 	.short	0x0101


	//----- nvinfo : EIATTR_VRC_CTA_INIT_COUNT
	.align		4
        /*0084*/ 	.byte	0x02, 0x4a
	.zero		1
	.zero		1


	//----- nvinfo : EIATTR_EXIT_INSTR_OFFSETS
	.align		4
        /*0088*/ 	.byte	0x04, 0x1c
        /*008a*/ 	.short	(.L_89 - .L_88)


	//   ....[0]....
.L_88:
        /*008c*/ 	.word	0x00000080


	//   ....[1]....
        /*0090*/ 	.word	0x00000730


	//----- nvinfo : EIATTR_CRS_STACK_SIZE
	.align		4
.L_89:
        /*0094*/ 	.byte	0x04, 0x1e
        /*0096*/ 	.short	(.L_91 - .L_90)
.L_90:
        /*0098*/ 	.word	0x00000000


	//----- nvinfo : EIATTR_CBANK_PARAM_SIZE
	.align		4
.L_91:
        /*009c*/ 	.byte	0x03, 0x19
        /*009e*/ 	.short	0x0024


	//----- nvinfo : EIATTR_PARAM_CBANK
	.align		4
        /*00a0*/ 	.byte	0x04, 0x0a
        /*00a2*/ 	.short	(.L_93 - .L_92)
	.align		4
.L_92:
        /*00a4*/ 	.word	index@(.nv.constant0._Z21initialize_boundariesPfS_fiiii)
        /*00a8*/ 	.short	0x0380
        /*00aa*/ 	.short	0x0024


	//----- nvinfo : EIATTR_SW_WAR
	.align		4
.L_93:
        /*00ac*/ 	.byte	0x04, 0x36
        /*00ae*/ 	.short	(.L_95 - .L_94)
.L_94:
        /*00b0*/ 	.word	0x00000008
.L_95:


//--------------------- .nv.callgraph             --------------------------
	.section	.nv.callgraph,"",@"SHT_CUDA_CALLGRAPH"
	.align	4
	.sectionentsize	8
	.align		4
        /*0000*/ 	.word	0x00000000
	.align		4
        /*0004*/ 	.word	0xffffffff
	.align		4
        /*0008*/ 	.word	0x00000000
	.align		4
        /*000c*/ 	.word	0xfffffffe
	.align		4
        /*0010*/ 	.word	0x00000000
	.align		4
        /*0014*/ 	.word	0xfffffffd
	.align		4
        /*0018*/ 	.word	0x00000000
	.align		4
        /*001c*/ 	.word	0xfffffffc


//--------------------- .nv.constant4             --------------------------
	.section	.nv.constant4,"a",@progbits
	.align	8
	.align		8
.nv.constant4:
        /*0000*/ 	.dword	__cudart_i2opi_d
	.align		8
        /*0008*/ 	.dword	__cudart_sin_cos_coeffs


//--------------------- .text._Z13jacobi_kernelILi128ELi1EEvPfPKfS0_iiib --------------------------
	.section	.text._Z13jacobi_kernelILi128ELi1EEvPfPKfS0_iiib,"ax",@progbits
	.align	128
        .global         _Z13jacobi_kernelILi128ELi1EEvPfPKfS0_iiib
        .type           _Z13jacobi_kernelILi128ELi1EEvPfPKfS0_iiib,@function
        .size           _Z13jacobi_kernelILi128ELi1EEvPfPKfS0_iiib,(.L_x_28 - _Z13jacobi_kernelILi128ELi1EEvPfPKfS0_iiib)
        .other          _Z13jacobi_kernelILi128ELi1EEvPfPKfS0_iiib,@"STO_CUDA_ENTRY STV_DEFAULT"
_Z13jacobi_kernelILi128ELi1EEvPfPKfS0_iiib:
.text._Z13jacobi_kernelILi128ELi1EEvPfPKfS0_iiib:
[----:B------:R-:W-:Y:S01]  /*0000*/  LDC R1, c[0x0][0x37c] ;  /* 0x0000df00ff017b82 */ /* 0x000fe20000000800 */
[----:B------:R-:W0:Y:S07]  /*0010*/  S2R R5, SR_TID.X ;  /* 0x0000000000057919 */ /* 0x000e2e0000002100 */
[----:B------:R-:W1:Y:S01]  /*0020*/  LDC R0, c[0x0][0x364] ;  /* 0x0000d900ff007b82 */ /* 0x000e620000000800 */
[----:B------:R-:W2:Y:S01]  /*0030*/  LDCU.64 UR8, c[0x0][0x398] ;  /* 0x00007300ff0877ac */ /* 0x000ea20008000a00 */
[----:B------:R-:W-:Y:S01]  /*0040*/  BSSY.RECONVERGENT B0, `(.L_x_0) ;  /* 0x0000030000007945 */ /* 0x000fe20003800200 */
[----:B------:R-:W1:Y:S01]  /*0050*/  S2R R3, SR_TID.Y ;  /* 0x0000000000037919 */ /* 0x000e620000002200 */
[----:B------:R-:W3:Y:S04]  /*0060*/  LDCU.64 UR6, c[0x0][0x358] ;  /* 0x00006b00ff0677ac */ /* 0x000ee80008000a00 */
[----:B------:R-:W0:Y:S08]  /*0070*/  S2UR UR5, SR_CTAID.X ;  /* 0x00000000000579c3 */ /* 0x000e300000002500 */
[----:B------:R-:W0:Y:S08]  /*0080*/  LDC R2, c[0x0][0x360] ;  /* 0x0000d800ff027b82 */ /* 0x000e300000000800 */
[----:B------:R-:W1:Y:S08]  /*0090*/  S2UR UR4, SR_CTAID.Y ;  /* 0x00000000000479c3 */ /* 0x000e700000002600 */
[----:B------:R-:W4:Y:S01]  /*00a0*/  LDC R13, c[0x0][0x3a0] ;  /* 0x0000e800ff0d7b82 */ /* 0x000f220000000800 */
[----:B0-----:R-:W-:-:S05]  /*00b0*/  IMAD R2, R2, UR5, R5 ;  /* 0x0000000502027c24 */ /* 0x001fca000f8e0205 */
[----:B------:R-:W-:Y:S01]  /*00c0*/  IADD3 R5, PT, PT, R2, 0x1, RZ ;  /* 0x0000000102057810 */ /* 0x000fe20007ffe0ff */
[----:B-1----:R-:W-:-:S05]  /*00d0*/  IMAD R0, R0, UR4, R3 ;  /* 0x0000000400007c24 */ /* 0x002fca000f8e0203 */
[----:B--2---:R-:W-:Y:S02]  /*00e0*/  IADD3 R0, PT, PT, R0, UR8, RZ ;  /* 0x0000000800007c10 */ /* 0x004fe4000fffe0ff */
[----:B----4-:R-:W-:-:S04]  /*00f0*/  IADD3 R4, PT, PT, R13, -0x1, RZ ;  /* 0xffffffff0d047810 */ /* 0x010fc80007ffe0ff */
[----:B------:R-:W-:-:S04]  /*0100*/  ISETP.GE.AND P0, PT, R5, R4, PT ;  /* 0x000000040500720c */ /* 0x000fc80003f06270 */
[----:B------:R-:W-:-:S13]  /*0110*/  ISETP.GE.OR P0, PT, R0, UR9, P0 ;  /* 0x0000000900007c0c */ /* 0x000fda0008706670 */
[----:B---3--:R-:W-:Y:S05]  /*0120*/  @P0 BRA `(.L_x_1) ;  /* 0x0000000000700947 */ /* 0x008fea0003800000 */
[----:B------:R-:W0:Y:S01]  /*0130*/  LDC.64 R6, c[0x0][0x388] ;  /* 0x0000e200ff067b82 */ /* 0x000e220000000a00 */
[CC--:B------:R-:W-:Y:S01]  /*0140*/  IMAD R11, R0.reuse, R13.reuse, R5 ;  /* 0x0000000d000b7224 */ /* 0x0c0fe200078e0205 */
[----:B------:R-:W-:Y:S01]  /*0150*/  IADD3 R9, PT, PT, -R13, RZ, RZ ;  /* 0x000000ff0d097210 */ /* 0x000fe20007ffe1ff */
[----:B------:R-:W-:Y:S01]  /*0160*/  IMAD R0, R0, R13, R13 ;  /* 0x0000000d00007224 */ /* 0x000fe200078e020d */
[----:B------:R-:W1:Y:S04]  /*0170*/  LDCU.U8 UR4, c[0x0][0x3a4] ;  /* 0x00007480ff0477ac */ /* 0x000e680008000000 */
[----:B------:R-:W-:-:S04]  /*0180*/  LEA R0, R9, R0, 0x1 ;  /* 0x0000000009007211 */ /* 0x000fc800078e08ff */
[----:B------:R-:W-:Y:S01]  /*0190*/  IADD3 R9, PT, PT, R5, R0, RZ ;  /* 0x0000000005097210 */ /* 0x000fe20007ffe0ff */
[----:B0-----:R-:W-:-:S05]  /*01a0*/  IMAD.WIDE R2, R11, 0x4, R6 ;  /* 0x000000040b027825 */ /* 0x001fca00078e0206 */
[----:B------:R-:W2:Y:S01]  /*01b0*/  LDG.E.CONSTANT R0, desc[UR6][R2.64+0x4] ;  /* 0x0000040602007981 */ /* 0x000ea2000c1e9900 */
[----:B------:R-:W-:-:S03]  /*01c0*/  IMAD.WIDE R4, R13, 0x4, R2 ;  /* 0x000000040d047825 */ /* 0x000fc600078e0202 */
[----:B------:R-:W2:Y:S01]  /*01d0*/  LDG.E.CONSTANT R13, desc[UR6][R2.64+-0x4] ;  /* 0xfffffc06020d7981 */ /* 0x000ea2000c1e9900 */
[----:B------:R-:W-:Y:S02]  /*01e0*/  IMAD.WIDE R6, R9, 0x4, R6 ;  /* 0x0000000409067825 */ /* 0x000fe400078e0206 */
[----:B------:R-:W0:Y:S01]  /*01f0*/  LDC.64 R8, c[0x0][0x380] ;  /* 0x0000e000ff087b82 */ /* 0x000e220000000a00 */
[----:B------:R-:W3:Y:S04]  /*0200*/  LDG.E.CONSTANT R5, desc[UR6][R4.64] ;  /* 0x0000000604057981 */ /* 0x000ee8000c1e9900 */
[----:B------:R-:W4:Y:S01]  /*0210*/  LDG.E.CONSTANT R7, desc[UR6][R6.64] ;  /* 0x0000000606077981 */ /* 0x000f22000c1e9900 */
[----:B-1----:R-:W-:-:S06]  /*0220*/  UPRMT UR4, UR4, 0x8880, URZ ;  /* 0x0000888004047896 */ /* 0x002fcc00080000ff */
[----:B------:R-:W-:Y:S01]  /*0230*/  ISETP.NE.AND P0, PT, RZ, UR4, PT ;  /* 0x00000004ff007c0c */ /* 0x000fe2000bf05270 */
[----:B0-----:R-:W-:-:S04]  /*0240*/  IMAD.WIDE R8, R11, 0x4, R8 ;  /* 0x000000040b087825 */ /* 0x001fc800078e0208 */
[----:B--2---:R-:W-:-:S04]  /*0250*/  FADD R0, R0, R13 ;  /* 0x0000000d00007221 */ /* 0x004fc80000000000 */
[----:B---3--:R-:W-:-:S04]  /*0260*/  FADD R0, R0, R5 ;  /* 0x0000000500007221 */ /* 0x008fc80000000000 */
[----:B----4-:R-:W-:-:S04]  /*0270*/  FADD R0, R0, R7 ;  /* 0x0000000700007221 */ /* 0x010fc80000000000 */
[----:B------:R-:W-:-:S05]  /*0280*/  FMUL R5, R0, 0.25 ;  /* 0x3e80000000057820 */ /* 0x000fca0000400000 */
[----:B------:R0:W-:Y:S01]  /*0290*/  STG.E desc[UR6][R8.64], R5 ;  /* 0x0000000508007986 */ /* 0x0001e2000c101906 */
[----:B------:R-:W-:Y:S05]  /*02a0*/  @!P0 EXIT ;  /* 0x000000000000894d */ /* 0x000fea0003800000 */
[----:B------:R-:W2:Y:S02]  /*02b0*/  LDG.E.CONSTANT R0, desc[UR6][R2.64] ;  /* 0x0000000602007981 */ /* 0x000ea4000c1e9900 */
[----:B--2---:R-:W-:-:S04]  /*02c0*/  FADD R0, R5, -R0 ;  /* 0x8000000005007221 */ /* 0x004fc80000000000 */
[----:B0-----:R-:W-:Y:S01]  /*02d0*/  FFMA R5, R0, R0, RZ ;  /* 0x0000000000057223 */ /* 0x001fe200000000ff */
[----:B------:R-:W-:Y:S06]  /*02e0*/  BRA `(.L_x_2) ;  /* 0x0000000000147947 */ /* 0x000fec0003800000 */
.L_x_1:
[----:B------:R-:W0:Y:S02]  /*02f0*/  LDCU.U8 UR4, c[0x0][0x3a4] ;  /* 0x00007480ff0477ac */ /* 0x000e240008000000 */
[----:B0-----:R-:W-:-:S06]  /*0300*/  UPRMT UR4, UR4, 0x8880, URZ ;  /* 0x0000888004047896 */ /* 0x001fcc00080000ff */
[----:B------:R-:W-:-:S13]  /*0310*/  ISETP.NE.AND P0, PT, RZ, UR4, PT ;  /* 0x00000004ff007c0c */ /* 0x000fda000bf05270 */
[----:B------:R-:W-:Y:S05]  /*0320*/  @!P0 EXIT ;  /* 0x000000000000894d */ /* 0x000fea0003800000 */
[----:B------:R-:W-:-:S07]  /*0330*/  HFMA2 R5, -RZ, RZ, 0, 0 ;  /* 0x00000000ff057431 */ /* 0x000fce00000001ff */
.L_x_2:
[----:B------:R-:W-:Y:S05]  /*0340*/  BSYNC.RECONVERGENT B0 ;  /* 0x0000000000007941 */ /* 0x000fea0003800200 */
.L_x_0:
[----:B------:R-:W0:Y:S02]  /*0350*/  LDC.64 R2, c[0x0][0x390] ;  /* 0x0000e400ff027b82 */ /* 0x000e240000000a00 */
[----:B0-----:R-:W-:Y:S01]  /*0360*/  REDG.E.ADD.F32.FTZ.RN.STRONG.GPU desc[UR6][R2.64], R5 ;  /* 0x00000005020079a6 */ /* 0x001fe2000c12f306 */
[----:B------:R-:W-:Y:S05]  /*0370*/  EXIT ;  /* 0x000000000000794d */ /* 0x000fea0003800000 */
.L_x_3:
[----:B------:R-:W-:-:S00]  /*0380*/  BRA `(.L_x_3) ;  /* 0xfffffffc00fc7947 */ /* 0x000fc0000383ffff */
[----:B------:R-:W-:-:S00]  /*0390*/  NOP ;  /* 0x0000000000007918 */ /* 0x000fc00000000000 */
        /* <DEDUP_REMOVED lines=14> */
.L_x_28:


//--------------------- .text._Z13jacobi_kernelILi32ELi32EEvPfPKfS0_iiib --------------------------
	.section	.text._Z13jacobi_kernelILi32ELi32EEvPfPKfS0_iiib,"ax",@progbits
	.align	128
        .global         _Z13jacobi_kernelILi32ELi32EEvPfPKfS0_iiib
        .type           _Z13jacobi_kernelILi32ELi32EEvPfPKfS0_iiib,@function
        .size           _Z13jacobi_kernelILi32ELi32EEvPfPKfS0_iiib,(.L_x_29 - _Z13jacobi_kernelILi32ELi32EEvPfPKfS0_iiib)
        .other          _Z13jacobi_kernelILi32ELi32EEvPfPKfS0_iiib,@"STO_CUDA_ENTRY STV_DEFAULT"
_Z13jacobi_kernelILi32ELi32EEvPfPKfS0_iiib:
.text._Z13jacobi_kernelILi32ELi32EEvPfPKfS0_iiib:
        /* <DEDUP_REMOVED lines=47> */
.L_x_5:
[----:B------:R-:W0:Y:S02]  /*02f0*/  LDCU.U8 UR4, c[0x0][0x3a4] ;  /* 0x00007480ff0477ac */ /* 0x000e240008000000 */
[----:B0-----:R-:W-:-:S06]  /*0300*/  UPRMT UR4, UR4, 0x8880, URZ ;  /* 0x0000888004047896 */ /* 0x001fcc00080000ff */
[----:B------:R-:W-:-:S13]  /*0310*/  ISETP.NE.AND P0, PT, RZ, UR4, PT ;  /* 0x00000004ff007c0c */ /* 0x000fda000bf05270 */
[----:B------:R-:W-:Y:S05]  /*0320*/  @!P0 EXIT ;  /* 0x000000000000894d */ /* 0x000fea0003800000 */
[----:B------:R-:W-:-:S07]  /*0330*/  HFMA2 R5, -RZ, RZ, 0, 0 ;  /* 0x00000000ff057431 */ /* 0x000fce00000001ff */
.L_x_6:
[----:B------:R-:W-:Y:S05]  /*0340*/  BSYNC.RECONVERGENT B0 ;  /* 0x0000000000007941 */ /* 0x000fea0003800200 */
.L_x_4:
[----:B------:R-:W0:Y:S02]  /*0350*/  LDC.64 R2, c[0x0][0x390] ;  /* 0x0000e400ff027b82 */ /* 0x000e240000000a00 */
[----:B0-----:R-:W-:Y:S01]  /*0360*/  REDG.E.ADD.F32.FTZ.RN.STRONG.GPU desc[UR6][R2.64], R5 ;  /* 0x00000005020079a6 */ /* 0x001fe2000c12f306 */
[----:B------:R-:W-:Y:S05]  /*0370*/  EXIT ;  /* 0x000000000000794d */ /* 0x000fea0003800000 */
.L_x_7:
        /* <DEDUP_REMOVED lines=16> */
.L_x_29:


//--------------------- .text._Z21initialize_boundariesPfS_fiiii --------------------------
	.section	.text._Z21initialize_boundariesPfS_fiiii,"ax",@progbits
	.align	128
        .global         _Z21initialize_boundariesPfS_fiiii
        .type           _Z21initialize_boundariesPfS_fiiii,@function
        .size           _Z21initialize_boundariesPfS_fiiii,(.L_x_27 - _Z21initialize_boundariesPfS_fiiii)
        .other          _Z21initialize_boundariesPfS_fiiii,@"STO_CUDA_ENTRY STV_DEFAULT"
_Z21initialize_boundariesPfS_fiiii:
.text._Z21initialize_boundariesPfS_fiiii:
[----:B------:R-:W0:Y:S01]  /*0000*/  LDC R1, c[0x0][0x37c] ;  /* 0x0000df00ff017b82 */ /* 0x000e220000000800 */
[----:B------:R-:W1:Y:S07]  /*0010*/  S2R R3, SR_TID.X ;  /* 0x0000000000037919 */ /* 0x000e6e0000002100 */
[----:B------:R-:W1:Y:S01]  /*0020*/  S2UR UR4, SR_CTAID.X ;  /* 0x00000000000479c3 */ /* 0x000e620000002500 */
[----:B------:R-:W2:Y:S01]  /*0030*/  LDCU UR5, c[0x0][0x39c] ;  /* 0x00007380ff0577ac */ /* 0x000ea20008000800 */
[----:B0-----:R-:W-:-:S06]  /*0040*/  VIADD R1, R1, 0xffffffd8 ;  /* 0xffffffd801017836 */ /* 0x001fcc0000000000 */
[----:B------:R-:W1:Y:S02]  /*0050*/  LDC R0, c[0x0][0x360] ;  /* 0x0000d800ff007b82 */ /* 0x000e640000000800 */
[----:B-1----:R-:W-:-:S05]  /*0060*/  IMAD R3, R0, UR4, R3 ;  /* 0x0000000400037c24 */ /* 0x002fca000f8e0203 */
[----:B--2---:R-:W-:-:S13]  /*0070*/  ISETP.GE.AND P0, PT, R3, UR5, PT ;  /* 0x0000000503007c0c */ /* 0x004fda000bf06270 */
[----:B------:R-:W-:Y:S05]  /*0080*/  @P0 EXIT ;  /* 0x000000000000094d */ /* 0x000fea0003800000 */
[----:B------:R-:W0:Y:S01]  /*0090*/  LDCU UR4, c[0x0][0x3a0] ;  /* 0x00007400ff0477ac */ /* 0x000e220008000800 */
[----:B------:R-:W1:Y:S01]  /*00a0*/  LDC.64 R22, c[0x0][0x380] ;  /* 0x0000e000ff167b82 */ /* 0x000e620000000a00 */
[----:B------:R-:W2:Y:S01]  /*00b0*/  LDCU UR6, c[0x0][0x390] ;  /* 0x00007200ff0677ac */ /* 0x000ea20008000800 */
[----:B------:R-:W3:Y:S06]  /*00c0*/  LDCU UR5, c[0x0][0x370] ;  /* 0x00006e00ff0577ac */ /* 0x000eec0008000800 */
[----:B------:R-:W4:Y:S01]  /*00d0*/  LDC.64 R20, c[0x0][0x388] ;  /* 0x0000e200ff147b82 */ /* 0x000f220000000a00 */
[----:B------:R-:W1:Y:S01]  /*00e0*/  LDCU UR8, c[0x0][0x394] ;  /* 0x00007280ff0877ac */ /* 0x000e620008000800 */
[----:B------:R-:W1:Y:S01]  /*00f0*/  LDCU.64 UR10, c[0x4][0x8] ;  /* 0x01000100ff0a77ac */ /* 0x000e620008000a00 */
[----:B0-----:R-:W-:Y:S01]  /*0100*/  UIADD3 UR4, UPT, UPT, UR4, -0x1, URZ ;  /* 0xffffffff04047890 */ /* 0x001fe2000fffe0ff */
[----:B--2---:R-:W0:Y:S01]  /*0110*/  F2F.F64.F32 R4, UR6 ;  /* 0x0000000600047d10 */ /* 0x004e220008201800 */
[----:B------:R-:W2:Y:S01]  /*0120*/  LDCU.64 UR6, c[0x0][0x358] ;  /* 0x00006b00ff0677ac */ /* 0x000ea20008000a00 */
[----:B---3--:R-:W-:-:S06]  /*0130*/  IMAD R0, R0, UR5, RZ ;  /* 0x0000000500007c24 */ /* 0x008fcc000f8e02ff */
[----:B------:R-:W3:Y:S01]  /*0140*/  I2F.F64 R6, UR4 ;  /* 0x0000000400067d12 */ /* 0x000ee20008201c00 */
[----:B0-----:R-:W-:-:S11]  /*0150*/  DADD R4, R4, R4 ;  /* 0x0000000004047229 */ /* 0x001fd60000000004 */
.L_x_12:
[----:B0--3--:R-:W0:Y:S01]  /*0160*/  MUFU.RCP64H R9, R7 ;  /* 0x0000000700097308 */ /* 0x009e220000001800 */
[----:B------:R-:W-:Y:S01]  /*0170*/  IMAD.MOV.U32 R8, RZ, RZ, 0x1 ;  /* 0x00000001ff087424 */ /* 0x000fe200078e00ff */
[----:B------:R-:W-:Y:S01]  /*0180*/  BSSY.RECONVERGENT B0, `(.L_x_8) ;  /* 0x0000014000007945 */ /* 0x000fe20003800200 */
[----:B-1----:R-:W-:-:S05]  /*0190*/  VIADD R2, R3, UR8 ;  /* 0x0000000803027c36 */ /* 0x002fca0008000000 */
[----:B------:R-:W1:Y:S01]  /*01a0*/  I2F.F64 R12, R2 ;  /* 0x00000002000c7312 */ /* 0x000e620000201c00 */
[----:B0-----:R-:W-:Y:S02]  /*01b0*/  DFMA R10, -R6, R8, 1 ;  /* 0x3ff00000060a742b */ /* 0x001fe40000000108 */
[----:B-1----:R-:W-:-:S06]  /*01c0*/  DMUL R12, R4, R12 ;  /* 0x0000000c040c7228 */ /* 0x002fcc0000000000 */
[----:B------:R-:W-:-:S08]  /*01d0*/  DFMA R10, R10, R10, R10 ;  /* 0x0000000a0a0a722b */ /* 0x000fd0000000000a */
[----:B------:R-:W-:Y:S01]  /*01e0*/  DFMA R10, R8, R10, R8 ;  /* 0x0000000a080a722b */ /* 0x000fe20000000008 */
[----:B------:R-:W-:-:S07]  /*01f0*/  FSETP.GEU.AND P1, PT, |R13|, 6.5827683646048100446e-37, PT ;  /* 0x036000000d00780b */ /* 0x000fce0003f2e200 */
[----:B------:R-:W-:-:S08]  /*0200*/  DFMA R8, -R6, R10, 1 ;  /* 0x3ff000000608742b */ /* 0x000fd0000000010a */
[----:B------:R-:W-:-:S08]  /*0210*/  DFMA R8, R10, R8, R10 ;  /* 0x000000080a08722b */ /* 0x000fd0000000000a */
[----:B------:R-:W-:-:S08]  /*0220*/  DMUL R10, R12, R8 ;  /* 0x000000080c0a7228 */ /* 0x000fd00000000000 */
[----:B------:R-:W-:-:S08]  /*0230*/  DFMA R14, -R6, R10, R12 ;  /* 0x0000000a060e722b */ /* 0x000fd0000000010c */
[----:B------:R-:W-:-:S10]  /*0240*/  DFMA R8, R8, R14, R10 ;  /* 0x0000000e0808722b */ /* 0x000fd4000000000a */
[----:B------:R-:W-:-:S05]  /*0250*/  FFMA R10, RZ, R7, R9 ;  /* 0x00000007ff0a7223 */ /* 0x000fca0000000009 */
[----:B------:R-:W-:-:S13]  /*0260*/  FSETP.GT.AND P0, PT, |R10|, 1.469367938527859385e-39, PT ;  /* 0x001000000a00780b */ /* 0x000fda0003f04200 */
[----:B------:R-:W-:Y:S05]  /*0270*/  @P0 BRA P1, `(.L_x_9) ;  /* 0x0000000000100947 */ /* 0x000fea0000800000 */
[----:B------:R-:W-:-:S07]  /*0280*/  MOV R2, 0x2a0 ;  /* 0x000002a000027802 */ /* 0x000fce0000000f00 */
[----:B--2-4-:R-:W-:Y:S05]  /*0290*/  CALL.REL.NOINC `($__internal_0_$__cuda_sm20_div_rn_f64_full) ;  /* 0x0000000400287944 */ /* 0x014fea0003c00000 */
[----:B------:R-:W-:Y:S02]  /*02a0*/  IMAD.MOV.U32 R8, RZ, RZ, R10 ;  /* 0x000000ffff087224 */ /* 0x000fe400078e000a */
[----:B------:R-:W-:-:S07]  /*02b0*/  IMAD.MOV.U32 R9, RZ, RZ, R11 ;  /* 0x000000ffff097224 */ /* 0x000fce00078e000b */
.L_x_9:
[----:B--2---:R-:W-:Y:S05]  /*02c0*/  BSYNC.RECONVERGENT B0 ;  /* 0x0000000000007941 */ /* 0x004fea0003800200 */
.L_x_8:
[----:B------:R-:W-:Y:S01]  /*02d0*/  DSETP.NEU.AND P0, PT, |R8|, +INF , PT ;  /* 0x7ff000000800742a */ /* 0x000fe20003f0d200 */
[----:B------:R-:W-:-:S13]  /*02e0*/  BSSY.RECONVERGENT B0, `(.L_x_10) ;  /* 0x000001a000007945 */ /* 0x000fda0003800200 */
[----:B------:R-:W-:Y:S01]  /*02f0*/  @!P0 DMUL R28, RZ, R8 ;  /* 0x00000008ff1c8228 */ /* 0x000fe20000000000 */
[----:B------:R-:W-:Y:S01]  /*0300*/  @!P0 IMAD.MOV.U32 R2, RZ, RZ, RZ ;  /* 0x000000ffff028224 */ /* 0x000fe200078e00ff */
[----:B------:R-:W-:Y:S09]  /*0310*/  @!P0 BRA `(.L_x_11) ;  /* 0x0000000000588947 */ /* 0x000ff20003800000 */
[----:B------:R-:W-:Y:S01]  /*0320*/  UMOV UR4, 0x6dc9c883 ;  /* 0x6dc9c88300047882 */ /* 0x000fe20000000000 */
[----:B------:R-:W-:Y:S01]  /*0330*/  UMOV UR5, 0x3fe45f30 ;  /* 0x3fe45f3000057882 */ /* 0x000fe20000000000 */
[C---:B------:R-:W-:Y:S02]  /*0340*/  DSETP.GE.AND P0, PT, |R8|.reuse, 2.14748364800000000000e+09, PT ;  /* 0x41e000000800742a */ /* 0x040fe40003f06200 */
[----:B------:R-:W-:Y:S01]  /*0350*/  DMUL R10, R8, UR4 ;  /* 0x00000004080a7c28 */ /* 0x000fe20008000000 */
[----:B------:R-:W-:Y:S01]  /*0360*/  UMOV UR4, 0x54442d18 ;  /* 0x54442d1800047882 */ /* 0x000fe20000000000 */
[----:B------:R-:W-:-:S04]  /*0370*/  UMOV UR5, 0x3ff921fb ;  /* 0x3ff921fb00057882 */ /* 0x000fc80000000000 */
[----:B------:R-:W0:Y:S08]  /*0380*/  F2I.F64 R2, R10 ;  /* 0x0000000a00027311 */ /* 0x000e300000301100 */
[----:B0-----:R-:W0:Y:S02]  /*0390*/  I2F.F64 R28, R2 ;  /* 0x00000002001c7312 */ /* 0x001e240000201c00 */
[----:B0-----:R-:W-:Y:S01]  /*03a0*/  DFMA R12, R28, -UR4, R8 ;  /* 0x800000041c0c7c2b */ /* 0x001fe20008000008 */
[----:B------:R-:W-:Y:S01]  /*03b0*/  UMOV UR4, 0x33145c00 ;  /* 0x33145c0000047882 */ /* 0x000fe20000000000 */
[----:B------:R-:W-:-:S06]  /*03c0*/  UMOV UR5, 0x3c91a626 ;  /* 0x3c91a62600057882 */ /* 0x000fcc0000000000 */
[----:B------:R-:W-:Y:S01]  /*03d0*/  DFMA R12, R28, -UR4, R12 ;  /* 0x800000041c0c7c2b */ /* 0x000fe2000800000c */
[----:B------:R-:W-:Y:S01]  /*03e0*/  UMOV UR4, 0x252049c0 ;  /* 0x252049c000047882 */ /* 0x000fe20000000000 */
[----:B------:R-:W-:-:S06]  /*03f0*/  UMOV UR5, 0x397b839a ;  /* 0x397b839a00057882 */ /* 0x000fcc0000000000 */
[----:B------:R-:W-:Y:S01]  /*0400*/  DFMA R28, R28, -UR4, R12 ;  /* 0x800000041c1c7c2b */ /* 0x000fe2000800000c */
[----:B------:R-:W-:Y:S10]  /*0410*/  @!P0 BRA `(.L_x_11) ;  /* 0x0000000000188947 */ /* 0x000ff40003800000 */
[----:B------:R-:W-:Y:S01]  /*0420*/  IMAD.MOV.U32 R16, RZ, RZ, R8 ;  /* 0x000000ffff107224 */ /* 0x000fe200078e0008 */
[----:B------:R-:W-:-:S07]  /*0430*/  MOV R2, 0x450 ;  /* 0x0000045000027802 */ /* 0x000fce0000000f00 */
[----:B----4-:R-:W-:Y:S05]  /*0440*/  CALL.REL.NOINC `($_Z21initialize_boundariesPfS_fiiii$__internal_trig_reduction_slowpathd) ;  /* 0x0000000800307944 */ /* 0x010fea0003c00000 */
[----:B------:R-:W-:Y:S02]  /*0450*/  IMAD.MOV.U32 R2, RZ, RZ, R10 ;  /* 0x000000ffff027224 */ /* 0x000fe400078e000a */
[----:B------:R-:W-:Y:S02]  /*0460*/  IMAD.MOV.U32 R28, RZ, RZ, R16 ;  /* 0x000000ffff1c7224 */ /* 0x000fe400078e0010 */
[----:B------:R-:W-:-:S07]  /*0470*/  IMAD.MOV.U32 R29, RZ, RZ, R17 ;  /* 0x000000ffff1d7224 */ /* 0x000fce00078e0011 */
.L_x_11:
[----:B------:R-:W-:Y:S05]  /*0480*/  BSYNC.RECONVERGENT B0 ;  /* 0x0000000000007941 */ /* 0x000fea0003800200 */
.L_x_10:
[----:B------:R-:W-:-:S05]  /*0490*/  IMAD.SHL.U32 R8, R2, 0x40, RZ ;  /* 0x0000004002087824 */ /* 0x000fca00078e00ff */
[----:B------:R-:W-:-:S04]  /*04a0*/  LOP3.LUT R8, R8, 0x40, RZ, 0xc0, !PT ;  /* 0x0000004008087812 */ /* 0x000fc800078ec0ff */
[----:B------:R-:W-:-:S05]  /*04b0*/  IADD3 R16, P0, PT, R8, UR10, RZ ;  /* 0x0000000a08107c10 */ /* 0x000fca000ff1e0ff */
[----:B------:R-:W-:-:S05]  /*04c0*/  IMAD.X R17, RZ, RZ, UR11, P0 ;  /* 0x0000000bff117e24 */ /* 0x000fca00080e06ff */
[----:B------:R-:W2:Y:S04]  /*04d0*/  LDG.E.128.CONSTANT R8, desc[UR6][R16.64] ;  /* 0x0000000610087981 */ /* 0x000ea8000c1e9d00 */
[----:B------:R-:W3:Y:S04]  /*04e0*/  LDG.E.128.CONSTANT R12, desc[UR6][R16.64+0x10] ;  /* 0x00001006100c7981 */ /* 0x000ee8000c1e9d00 */
[----:B------:R-:W5:Y:S01]  /*04f0*/  LDG.E.128.CONSTANT R16, desc[UR6][R16.64+0x20] ;  /* 0x0000200610107981 */ /* 0x000f62000c1e9d00 */
[----:B------:R-:W-:Y:S01]  /*0500*/  LOP3.LUT R24, R2, 0x1, RZ, 0xc0, !PT ;  /* 0x0000000102187812 */ /* 0x000fe200078ec0ff */
[----:B------:R-:W-:Y:S01]  /*0510*/  IMAD.MOV.U32 R25, RZ, RZ, 0x3da8ff83 ;  /* 0x3da8ff83ff197424 */ /* 0x000fe200078e00ff */
[----:B------:R-:W-:-:S02]  /*0520*/  DMUL R26, R28, R28 ;  /* 0x0000001c1c1a7228 */ /* 0x000fc40000000000 */
[----:B------:R-:W-:Y:S01]  /*0530*/  ISETP.NE.U32.AND P0, PT, R24, 0x1, PT ;  /* 0x000000011800780c */ /* 0x000fe20003f05070 */
[----:B------:R-:W-:-:S03]  /*0540*/  IMAD.MOV.U32 R24, RZ, RZ, 0x20fd8164 ;  /* 0x20fd8164ff187424 */ /* 0x000fc600078e00ff */
[----:B------:R-:W-:Y:S02]  /*0550*/  FSEL R25, -R25, 0.11223486810922622681, !P0 ;  /* 0x3de5db6519197808 */ /* 0x000fe40004000100 */
[----:B------:R-:W-:-:S06]  /*0560*/  FSEL R24, R24, -8.06006814911005101289e+34, !P0 ;  /* 0xf9785eba18187808 */ /* 0x000fcc0004000000 */
[----:B--2---:R-:W-:-:S08]  /*0570*/  DFMA R8, R26, R24, R8 ;  /* 0x000000181a08722b */ /* 0x004fd00000000008 */
[----:B------:R-:W-:-:S08]  /*0580*/  DFMA R8, R26, R8, R10 ;  /* 0x000000081a08722b */ /* 0x000fd0000000000a */
[----:B---3--:R-:W-:-:S08]  /*0590*/  DFMA R8, R26, R8, R12 ;  /* 0x000000081a08722b */ /* 0x008fd0000000000c */
[----:B------:R-:W-:-:S08]  /*05a0*/  DFMA R8, R26, R8, R14 ;  /* 0x000000081a08722b */ /* 0x000fd0000000000e */
[----:B-----5:R-:W-:-:S08]  /*05b0*/  DFMA R8, R26, R8, R16 ;  /* 0x000000081a08722b */ /* 0x020fd00000000010 */
[----:B------:R-:W-:-:S08]  /*05c0*/  DFMA R8, R26, R8, R18 ;  /* 0x000000081a08722b */ /* 0x000fd00000000012 */
[----:B------:R-:W-:Y:S02]  /*05d0*/  DFMA R28, R8, R28, R28 ;  /* 0x0000001c081c722b */ /* 0x000fe4000000001c */
[----:B------:R-:W-:Y:S01]  /*05e0*/  DFMA R26, R26, R8, 1 ;  /* 0x3ff000001a1a742b */ /* 0x000fe20000000008 */
[----:B------:R-:W0:Y:S09]  /*05f0*/  LDC.64 R8, c[0x0][0x398] ;  /* 0x0000e600ff087b82 */ /* 0x000e320000000a00 */
[----:B------:R-:W-:-:S02]  /*0600*/  FSEL R12, R26, R28, !P0 ;  /* 0x0000001c1a0c7208 */ /* 0x000fc40004000000 */
[----:B------:R-:W-:Y:S02]  /*0610*/  FSEL R13, R27, R29, !P0 ;  /* 0x0000001d1b0d7208 */ /* 0x000fe40004000000 */
[----:B------:R-:W-:-:S04]  /*0620*/  LOP3.LUT P0, RZ, R2, 0x2, RZ, 0xc0, !PT ;  /* 0x0000000202ff7812 */ /* 0x000fc8000780c0ff */
[----:B------:R-:W-:Y:S01]  /*0630*/  DADD R10, RZ, -R12 ;  /* 0x00000000ff0a7229 */ /* 0x000fe2000000080c */
[----:B0-----:R-:W-:-:S09]  /*0640*/  IMAD R15, R3, R8, RZ ;  /* 0x00000008030f7224 */ /* 0x001fd200078e02ff */
[----:B------:R-:W-:Y:S01]  /*0650*/  FSEL R19, R13, R11, !P0 ;  /* 0x0000000b0d137208 */ /* 0x000fe20004000000 */
[----:B------:R-:W-:Y:S01]  /*0660*/  IMAD.IADD R3, R0, 0x1, R3 ;  /* 0x0000000100037824 */ /* 0x000fe200078e0203 */
[----:B------:R-:W-:Y:S01]  /*0670*/  FSEL R18, R12, R10, !P0 ;  /* 0x0000000a0c127208 */ /* 0x000fe20004000000 */
[----:B----4-:R-:W-:-:S03]  /*0680*/  IMAD.WIDE R10, R15, 0x4, R20 ;  /* 0x000000040f0a7825 */ /* 0x010fc600078e0214 */
[----:B------:R-:W0:Y:S01]  /*0690*/  F2F.F32.F64 R19, R18 ;  /* 0x0000001200137310 */ /* 0x000e220000301000 */
[----:B------:R-:W-:Y:S01]  /*06a0*/  IMAD.WIDE R14, R15, 0x4, R22 ;  /* 0x000000040f0e7825 */ /* 0x000fe200078e0216 */
[----:B------:R-:W-:-:S03]  /*06b0*/  ISETP.GE.AND P0, PT, R3, R9, PT ;  /* 0x000000090300720c */ /* 0x000fc60003f06270 */
[----:B------:R-:W-:-:S04]  /*06c0*/  IMAD.WIDE R12, R8, 0x4, R10 ;  /* 0x00000004080c7825 */ /* 0x000fc800078e020a */
[----:B------:R-:W-:Y:S01]  /*06d0*/  IMAD.WIDE R16, R8, 0x4, R14 ;  /* 0x0000000408107825 */ /* 0x000fe200078e020e */
[----:B0-----:R0:W-:Y:S04]  /*06e0*/  STG.E desc[UR6][R10.64], R19 ;  /* 0x000000130a007986 */ /* 0x0011e8000c101906 */
[----:B------:R0:W-:Y:S04]  /*06f0*/  STG.E desc[UR6][R12.64+-0x4], R19 ;  /* 0xfffffc130c007986 */ /* 0x0001e8000c101906 */
[----:B------:R0:W-:Y:S04]  /*0700*/  STG.E desc[UR6][R14.64], R19 ;  /* 0x000000130e007986 */ /* 0x0001e8000c101906 */
[----:B------:R0:W-:Y:S01]  /*0710*/  STG.E desc[UR6][R16.64+-0x4], R19 ;  /* 0xfffffc1310007986 */ /* 0x0001e2000c101906 */
[----:B------:R-:W-:Y:S05]  /*0720*/  @!P0 BRA `(.L_x_12) ;  /* 0xfffffff8008c8947 */ /* 0x000fea000383ffff */
[----:B------:R-:W-:Y:S05]  /*0730*/  EXIT ;  /* 0x000000000000794d */ /* 0x000fea0003800000 */
        .weak           $__internal_0_$__cuda_sm20_div_rn_f64_full
        .type           $__internal_0_$__cuda_sm20_div_rn_f64_full,@function
        .size           $__internal_0_$__cuda_sm20_div_rn_f64_full,($_Z21initialize_boundariesPfS_fiiii$__internal_trig_reduction_slowpathd - $__internal_0_$__cuda_sm20_div_rn_f64_full)
$__internal_0_$__cuda_sm20_div_rn_f64_full:
[----:B------:R-:W-:Y:S01]  /*0740*/  FSETP.GEU.AND P2, PT, |R13|, 1.469367938527859385e-39, PT ;  /* 0x001000000d00780b */ /* 0x000fe20003f4e200 */
[----:B------:R-:W-:Y:S01]  /*0750*/  IMAD.MOV.U32 R14, RZ, RZ, R12 ;  /* 0x000000ffff0e7224 */ /* 0x000fe200078e000c */
[C---:B------:R-:W-:Y:S01]  /*0760*/  FSETP.GEU.AND P0, PT, |R7|.reuse, 1.469367938527859385e-39, PT ;  /* 0x001000000700780b */ /* 0x040fe20003f0e200 */
[----:B------:R-:W-:Y:S01]  /*0770*/  IMAD.MOV.U32 R16, RZ, RZ, 0x1 ;  /* 0x00000001ff107424 */ /* 0x000fe200078e00ff */
[----:B------:R-:W-:Y:S01]  /*0780*/  LOP3.LUT R10, R7, 0x800fffff, RZ, 0xc0, !PT ;  /* 0x800fffff070a7812 */ /* 0x000fe200078ec0ff */
[----:B------:R-:W-:Y:S01]  /*0790*/  BSSY.RECONVERGENT B1, `(.L_x_13) ;  /* 0x0000052000017945 */ /* 0x000fe20003800200 */
[----:B------:R-:W-:Y:S02]  /*07a0*/  LOP3.LUT R8, R13, 0x7ff00000, RZ, 0xc0, !PT ;  /* 0x7ff000000d087812 */ /* 0x000fe400078ec0ff */
[----:B------:R-:W-:Y:S01]  /*07b0*/  LOP3.LUT R11, R10, 0x3ff00000, RZ, 0xfc, !PT ;  /* 0x3ff000000a0b7812 */ /* 0x000fe200078efcff */
[----:B------:R-:W-:Y:S01]  /*07c0*/  IMAD.MOV.U32 R10, RZ, RZ, R6 ;  /* 0x000000ffff0a7224 */ /* 0x000fe200078e0006 */
[----:B------:R-:W-:-:S03]  /*07d0*/  LOP3.LUT R27, R7, 0x7ff00000, RZ, 0xc0, !PT ;  /* 0x7ff00000071b7812 */ /* 0x000fc600078ec0ff */
[----:B------:R-:W-:Y:S01]  /*07e0*/  @!P2 LOP3.LUT R9, R7, 0x7ff00000, RZ, 0xc0, !PT ;  /* 0x7ff000000709a812 */ /* 0x000fe200078ec0ff */
[----:B------:R-:W-:Y:S01]  /*07f0*/  @!P2 IMAD.MOV.U32 R18, RZ, RZ, RZ ;  /* 0x000000ffff12a224 */ /* 0x000fe200078e00ff */
[----:B------:R-:W-:Y:S01]  /*0800*/  @!P0 DMUL R10, R6, 8.98846567431157953865e+307 ;  /* 0x7fe00000060a8828 */ /* 0x000fe20000000000 */
[C---:B------:R-:W-:Y:S02]  /*0810*/  ISETP.GE.U32.AND P1, PT, R8.reuse, R27, PT ;  /* 0x0000001b0800720c */ /* 0x040fe40003f26070 */
[----:B------:R-:W-:Y:S01]  /*0820*/  @!P2 ISETP.GE.U32.AND P3, PT, R8, R9, PT ;  /* 0x000000090800a20c */ /* 0x000fe20003f66070 */
[----:B------:R-:W-:Y:S02]  /*0830*/  IMAD.MOV.U32 R9, RZ, RZ, 0x1ca00000 ;  /* 0x1ca00000ff097424 */ /* 0x000fe400078e00ff */
[----:B------:R-:W0:Y:S03]  /*0840*/  MUFU.RCP64H R17, R11 ;  /* 0x0000000b00117308 */ /* 0x000e260000001800 */
[----:B------:R-:W-:-:S02]  /*0850*/  @!P2 SEL R19, R9, 0x63400000, !P3 ;  /* 0x634000000913a807 */ /* 0x000fc40005800000 */
[----:B------:R-:W-:Y:S02]  /*0860*/  SEL R15, R9, 0x63400000, !P1 ;  /* 0x63400000090f7807 */ /* 0x000fe40004800000 */
[--C-:B------:R-:W-:Y:S02]  /*0870*/  @!P2 LOP3.LUT R19, R19, 0x80000000, R13.reuse, 0xf8, !PT ;  /* 0x800000001313a812 */ /* 0x100fe400078ef80d */
[----:B------:R-:W-:Y:S02]  /*0880*/  LOP3.LUT R15, R15, 0x800fffff, R13, 0xf8, !PT ;  /* 0x800fffff0f0f7812 */ /* 0x000fe400078ef80d */
[----:B------:R-:W-:Y:S02]  /*0890*/  @!P2 LOP3.LUT R19, R19, 0x100000, RZ, 0xfc, !PT ;  /* 0x001000001313a812 */ /* 0x000fe400078efcff */
[----:B------:R-:W-:-:S04]  /*08a0*/  @!P0 LOP3.LUT R27, R11, 0x7ff00000, RZ, 0xc0, !PT ;  /* 0x7ff000000b1b8812 */ /* 0x000fc800078ec0ff */
[----:B------:R-:W-:Y:S02]  /*08b0*/  @!P2 DFMA R14, R14, 2, -R18 ;  /* 0x400000000e0ea82b */ /* 0x000fe40000000812 */
[----:B0-----:R-:W-:-:S08]  /*08c0*/  DFMA R18, R16, -R10, 1 ;  /* 0x3ff000001012742b */ /* 0x001fd0000000080a */
[----:B------:R-:W-:-:S08]  /*08d0*/  DFMA R18, R18, R18, R18 ;  /* 0x000000121212722b */ /* 0x000fd00000000012 */
[----:B------:R-:W-:-:S08]  /*08e0*/  DFMA R18, R16, R18, R16 ;  /* 0x000000121012722b */ /* 0x000fd00000000010 */
[----:B------:R-:W-:-:S08]  /*08f0*/  DFMA R16, R18, -R10, 1 ;  /* 0x3ff000001210742b */ /* 0x000fd0000000080a */
[----:B------:R-:W-:-:S08]  /*0900*/  DFMA R16, R18, R16, R18 ;  /* 0x000000101210722b */ /* 0x000fd00000000012 */
[----:B------:R-:W-:-:S08]  /*0910*/  DMUL R18, R16, R14 ;  /* 0x0000000e10127228 */ /* 0x000fd00000000000 */
[----:B------:R-:W-:-:S08]  /*0920*/  DFMA R24, R18, -R10, R14 ;  /* 0x8000000a1218722b */ /* 0x000fd0000000000e */
[----:B------:R-:W-:Y:S01]  /*0930*/  DFMA R24, R16, R24, R18 ;  /* 0x000000181018722b */ /* 0x000fe20000000012 */
[----:B------:R-:W-:Y:S01]  /*0940*/  IMAD.MOV.U32 R16, RZ, RZ, R8 ;  /* 0x000000ffff107224 */ /* 0x000fe200078e0008 */
[----:B------:R-:W-:-:S05]  /*0950*/  @!P2 LOP3.LUT R16, R15, 0x7ff00000, RZ, 0xc0, !PT ;  /* 0x7ff000000f10a812 */ /* 0x000fca00078ec0ff */
[----:B------:R-:W-:-:S05]  /*0960*/  VIADD R17, R16, 0xffffffff ;  /* 0xffffffff10117836 */ /* 0x000fca0000000000 */
[----:B------:R-:W-:Y:S01]  /*0970*/  ISETP.GT.U32.AND P0, PT, R17, 0x7feffffe, PT ;  /* 0x7feffffe1100780c */ /* 0x000fe20003f04070 */
[----:B------:R-:W-:-:S05]  /*0980*/  VIADD R17, R27, 0xffffffff ;  /* 0xffffffff1b117836 */ /* 0x000fca0000000000 */
[----:B------:R-:W-:-:S13]  /*0990*/  ISETP.GT.U32.OR P0, PT, R17, 0x7feffffe, P0 ;  /* 0x7feffffe1100780c */ /* 0x000fda0000704470 */
[----:B------:R-:W-:Y:S05]  /*09a0*/  @P0 BRA `(.L_x_14) ;  /* 0x00000000006c0947 */ /* 0x000fea0003800000 */
[----:B------:R-:W-:-:S04]  /*09b0*/  LOP3.LUT R13, R7, 0x7ff00000, RZ, 0xc0, !PT ;  /* 0x7ff00000070d7812 */ /* 0x000fc800078ec0ff */
[CC--:B------:R-:W-:Y:S02]  /*09c0*/  VIADDMNMX R12, R8.reuse, -R13.reuse, 0xb9600000, !PT ;  /* 0xb9600000080c7446 */ /* 0x0c0fe4000780090d */
[----:B------:R-:W-:Y:S02]  /*09d0*/  ISETP.GE.U32.AND P0, PT, R8, R13, PT ;  /* 0x0000000d0800720c */ /* 0x000fe40003f06070 */
[----:B------:R-:W-:Y:S02]  /*09e0*/  VIMNMX R12, PT, PT, R12, 0x46a00000, PT ;  /* 0x46a000000c0c7848 */ /* 0x000fe40003fe0100 */
[----:B------:R-:W-:-:S05]  /*09f0*/  SEL R9, R9, 0x63400000, !P0 ;  /* 0x6340000009097807 */ /* 0x000fca0004000000 */
[----:B------:R-:W-:Y:S02]  /*0a00*/  IMAD.IADD R16, R12, 0x1, -R9 ;  /* 0x000000010c107824 */ /* 0x000fe400078e0a09 */
[----:B------:R-:W-:Y:S02]  /*0a10*/  IMAD.MOV.U32 R12, RZ, RZ, RZ ;  /* 0x000000ffff0c7224 */ /* 0x000fe400078e00ff */
[----:B------:R-:W-:-:S06]  /*0a20*/  VIADD R13, R16, 0x7fe00000 ;  /* 0x7fe00000100d7836 */ /* 0x000fcc0000000000 */
[----:B------:R-:W-:-:S10]  /*0a30*/  DMUL R8, R24, R12 ;  /* 0x0000000c18087228 */ /* 0x000fd40000000000 */
[----:B------:R-:W-:-:S13]  /*0a40*/  FSETP.GTU.AND P0, PT, |R9|, 1.469367938527859385e-39, PT ;  /* 0x001000000900780b */ /* 0x000fda0003f0c200 */
[----:B------:R-:W-:Y:S05]  /*0a50*/  @P0 BRA `(.L_x_15) ;  /* 0x0000000000940947 */ /* 0x000fea0003800000 */
[----:B------:R-:W-:-:S06]  /*0a60*/  DFMA R14, R24, -R10, R14 ;  /* 0x8000000a180e722b */ /* 0x000fcc000000000e */
[----:B------:R-:W-:-:S04]  /*0a70*/  IMAD.MOV.U32 R14, RZ, RZ, RZ ;  /* 0x000000ffff0e7224 */ /* 0x000fc800078e00ff */
[C---:B------:R-:W-:Y:S02]  /*0a80*/  FSETP.NEU.AND P0, PT, R15.reuse, RZ, PT ;  /* 0x000000ff0f00720b */ /* 0x040fe40003f0d000 */
[----:B------:R-:W-:-:S04]  /*0a90*/  LOP3.LUT R11, R15, 0x80000000, R7, 0x48, !PT ;  /* 0x800000000f0b7812 */ /* 0x000fc800078e4807 */
[----:B------:R-:W-:-:S07]  /*0aa0*/  LOP3.LUT R15, R11, R13, RZ, 0xfc, !PT ;  /* 0x0000000d0b0f7212 */ /* 0x000fce00078efcff */
[----:B------:R-:W-:Y:S05]  /*0ab0*/  @!P0 BRA `(.L_x_15) ;  /* 0x00000000007c8947 */ /* 0x000fea0003800000 */
[----:B------:R-:W-:Y:S01]  /*0ac0*/  IMAD.MOV R13, RZ, RZ, -R16 ;  /* 0x000000ffff0d7224 */ /* 0x000fe200078e0a10 */
[----:B------:R-:W-:Y:S01]  /*0ad0*/  DMUL.RP R14, R24, R14 ;  /* 0x0000000e180e7228 */ /* 0x000fe20000008000 */
[----:B------:R-:W-:-:S06]  /*0ae0*/  IMAD.MOV.U32 R12, RZ, RZ, RZ ;  /* 0x000000ffff0c7224 */ /* 0x000fcc00078e00ff */
[----:B------:R-:W-:-:S03]  /*0af0*/  DFMA R12, R8, -R12, R24 ;  /* 0x8000000c080c722b */ /* 0x000fc60000000018 */
[----:B------:R-:W-:-:S03]  /*0b00*/  LOP3.LUT R11, R15, R11, RZ, 0x3c, !PT ;  /* 0x0000000b0f0b7212 */ /* 0x000fc600078e3cff */
[----:B------:R-:W-:-:S04]  /*0b10*/  IADD3 R12, PT, PT, -R16, -0x43300000, RZ ;  /* 0xbcd00000100c7810 */ /* 0x000fc80007ffe1ff */
[----:B------:R-:W-:-:S04]  /*0b20*/  FSETP.NEU.AND P0, PT, |R13|, R12, PT ;  /* 0x0000000c0d00720b */ /* 0x000fc80003f0d200 */
[----:B------:R-:W-:Y:S02]  /*0b30*/  FSEL R8, R14, R8, !P0 ;  /* 0x000000080e087208 */ /* 0x000fe40004000000 */
[----:B------:R-:W-:Y:S01]  /*0b40*/  FSEL R9, R11, R9, !P0 ;  /* 0x000000090b097208 */ /* 0x000fe20004000000 */
[----:B------:R-:W-:Y:S06]  /*0b50*/  BRA `(.L_x_15) ;  /* 0x0000000000547947 */ /* 0x000fec0003800000 */
.L_x_14:
[----:B------:R-:W-:-:S14]  /*0b60*/  DSETP.NAN.AND P0, PT, R12, R12, PT ;  /* 0x0000000c0c00722a */ /* 0x000fdc0003f08000 */
[----:B------:R-:W-:Y:S05]  /*0b70*/  @P0 BRA `(.L_x_16) ;  /* 0x0000000000440947 */ /* 0x000fea0003800000 */
[----:B------:R-:W-:-:S14]  /*0b80*/  DSETP.NAN.AND P0, PT, R6, R6, PT ;  /* 0x000000060600722a */ /* 0x000fdc0003f08000 */
[----:B------:R-:W-:Y:S05]  /*0b90*/  @P0 BRA `(.L_x_17) ;  /* 0x0000000000300947 */ /* 0x000fea0003800000 */
[----:B------:R-:W-:Y:S01]  /*0ba0*/  ISETP.NE.AND P0, PT, R16, R27, PT ;  /* 0x0000001b1000720c */ /* 0x000fe20003f05270 */
[----:B------:R-:W-:Y:S02]  /*0bb0*/  IMAD.MOV.U32 R8, RZ, RZ, 0x0 ;  /* 0x00000000ff087424 */ /* 0x000fe400078e00ff */
[----:B------:R-:W-:-:S10]  /*0bc0*/  IMAD.MOV.U32 R9, RZ, RZ, -0x80000 ;  /* 0xfff80000ff097424 */ /* 0x000fd400078e00ff */
[----:B------:R-:W-:Y:S05]  /*0bd0*/  @!P0 BRA `(.L_x_15) ;  /* 0x0000000000348947 */ /* 0x000fea0003800000 */
[----:B------:R-:W-:Y:S02]  /*0be0*/  ISETP.NE.AND P0, PT, R16, 0x7ff00000, PT ;  /* 0x7ff000001000780c */ /* 0x000fe40003f05270 */
[----:B------:R-:W-:Y:S02]  /*0bf0*/  LOP3.LUT R9, R13, 0x80000000, R7, 0x48, !PT ;  /* 0x800000000d097812 */ /* 0x000fe400078e4807 */
[----:B------:R-:W-:-:S13]  /*0c00*/  ISETP.EQ.OR P0, PT, R27, RZ, !P0 ;  /* 0x000000ff1b00720c */ /* 0x000fda0004702670 */
[----:B------:R-:W-:Y:S01]  /*0c10*/  @P0 LOP3.LUT R10, R9, 0x7ff00000, RZ, 0xfc, !PT ;  /* 0x7ff00000090a0812 */ /* 0x000fe200078efcff */
[----:B------:R-:W-:Y:S02]  /*0c20*/  @!P0 IMAD.MOV.U32 R8, RZ, RZ, RZ ;  /* 0x000000ffff088224 */ /* 0x000fe400078e00ff */
[----:B------:R-:W-:Y:S02]  /*0c30*/  @P0 IMAD.MOV.U32 R8, RZ, RZ, RZ ;  /* 0x000000ffff080224 */ /* 0x000fe400078e00ff */
[----:B------:R-:W-:Y:S01]  /*0c40*/  @P0 IMAD.MOV.U32 R9, RZ, RZ, R10 ;  /* 0x000000ffff090224 */ /* 0x000fe200078e000a */
[----:B------:R-:W-:Y:S06]  /*0c50*/  BRA `(.L_x_15) ;  /* 0x0000000000147947 */ /* 0x000fec0003800000 */
.L_x_17:
[----:B------:R-:W-:Y:S01]  /*0c60*/  LOP3.LUT R9, R7, 0x80000, RZ, 0xfc, !PT ;  /* 0x0008000007097812 */ /* 0x000fe200078efcff */
[----:B------:R-:W-:Y:S01]  /*0c70*/  IMAD.MOV.U32 R8, RZ, RZ, R6 ;  /* 0x000000ffff087224 */ /* 0x000fe200078e0006 */
[----:B------:R-:W-:Y:S06]  /*0c80*/  BRA `(.L_x_15) ;  /* 0x0000000000087947 */ /* 0x000fec0003800000 */
.L_x_16:
[----:B------:R-:W-:Y:S01]  /*0c90*/  LOP3.LUT R9, R13, 0x80000, RZ, 0xfc, !PT ;  /* 0x000800000d097812 */ /* 0x000fe200078efcff */
[----:B------:R-:W-:-:S07]  /*0ca0*/  IMAD.MOV.U32 R8, RZ, RZ, R12 ;  /* 0x000000ffff087224 */ /* 0x000fce00078e000c */
.L_x_15:
[----:B------:R-:W-:Y:S05]  /*0cb0*/  BSYNC.RECONVERGENT B1 ;  /* 0x0000000000017941 */ /* 0x000fea0003800200 */
.L_x_13:
[----:B------:R-:W-:Y:S02]  /*0cc0*/  IMAD.MOV.U32 R10, RZ, RZ, R8 ;  /* 0x000000ffff0a7224 */ /* 0x000fe400078e0008 */
[----:B------:R-:W-:Y:S02]  /*0cd0*/  IMAD.MOV.U32 R11, RZ, RZ, R9 ;  /* 0x000000ffff0b7224 */ /* 0x000fe400078e0009 */
[----:B------:R-:W-:Y:S02]  /*0ce0*/  IMAD.MOV.U32 R8, RZ, RZ, R2 ;  /* 0x000000ffff087224 */ /* 0x000fe400078e0002 */
[----:B------:R-:W-:-:S04]  /*0cf0*/  IMAD.MOV.U32 R9, RZ, RZ, 0x0 ;  /* 0x00000000ff097424 */ /* 0x000fc800078e00ff */
[----:B------:R-:W-:Y:S05]  /*0d00*/  RET.REL.NODEC R8 `(_Z21initialize_boundariesPfS_fiiii) ;  /* 0xfffffff008bc7950 */ /* 0x000fea0003c3ffff */
        .type           $_Z21initialize_boundariesPfS_fiiii$__internal_trig_reduction_slowpathd,@function
        .size           $_Z21initialize_boundariesPfS_fiiii$__internal_trig_reduction_slowpathd,(.L_x_27 - $_Z21initialize_boundariesPfS_fiiii$__internal_trig_reduction_slowpathd)
$_Z21initialize_boundariesPfS_fiiii$__internal_trig_reduction_slowpathd:
[--C-:B------:R-:W-:Y:S01]  /*0d10*/  SHF.R.U32.HI R8, RZ, 0x14, R9.reuse ;  /* 0x00000014ff087819 */ /* 0x100fe20000011609 */
[----:B------:R-:W-:Y:S02]  /*0d20*/  IMAD.MOV.U32 R17, RZ, RZ, R9 ;  /* 0x000000ffff117224 */ /* 0x000fe400078e0009 */
[----:B------:R-:W-:Y:S01]  /*0d30*/  IMAD.MOV.U32 R10, RZ, RZ, RZ ;  /* 0x000000ffff0a7224 */ /* 0x000fe200078e00ff */
[----:B------:R-:W-:-:S04]  /*0d40*/  LOP3.LUT R11, R8, 0x7ff, RZ, 0xc0, !PT ;  /* 0x000007ff080b7812 */ /* 0x000fc800078ec0ff */
[----:B------:R-:W-:-:S13]  /*0d50*/  ISETP.NE.AND P0, PT, R11, 0x7ff, PT ;  /* 0x000007ff0b00780c */ /* 0x000fda0003f05270 */
[----:B------:R-:W-:Y:S05]  /*0d60*/  @!P0 BRA `(.L_x_18) ;  /* 0x0000000800448947 */ /* 0x000fea0003800000 */
[----:B------:R-:W-:Y:S01]  /*0d70*/  VIADD R11, R11, 0xfffffc00 ;  /* 0xfffffc000b0b7836 */ /* 0x000fe20000000000 */
[----:B------:R-:W-:Y:S01]  /*0d80*/  BSSY.RECONVERGENT B1, `(.L_x_19) ;  /* 0x000002e000017945 */ /* 0x000fe20003800200 */
[----:B------:R-:W-:-:S03]  /*0d90*/  CS2R R14, SRZ ;  /* 0x00000000000e7805 */ /* 0x000fc6000001ff00 */
[----:B------:R-:W-:Y:S02]  /*0da0*/  SHF.R.U32.HI R10, RZ, 0x6, R11 ;  /* 0x00000006ff0a7819 */ /* 0x000fe4000001160b */
[----:B------:R-:W-:Y:S02]  /*0db0*/  ISETP.GE.U32.AND P0, PT, R11, 0x80, PT ;  /* 0x000000800b00780c */ /* 0x000fe40003f06070 */
[C---:B------:R-:W-:Y:S02]  /*0dc0*/  IADD3 R11, PT, PT, -R10.reuse, 0x13, RZ ;  /* 0x000000130a0b7810 */ /* 0x040fe40007ffe1ff */
[----:B------:R-:W-:Y:S02]  /*0dd0*/  IADD3 R27, PT, PT, -R10, 0xf, RZ ;  /* 0x0000000f0a1b7810 */ /* 0x000fe40007ffe1ff */
[----:B------:R-:W-:-:S04]  /*0de0*/  SEL R11, R11, 0x12, P0 ;  /* 0x000000120b0b7807 */ /* 0x000fc80000000000 */
[----:B------:R-:W-:-:S13]  /*0df0*/  ISETP.GE.AND P0, PT, R27, R11, PT ;  /* 0x0000000b1b00720c */ /* 0x000fda0003f06270 */
[----:B------:R-:W-:Y:S05]  /*0e00*/  @P0 BRA `(.L_x_20) ;  /* 0x0000000000940947 */ /* 0x000fea0003800000 */
[----:B------:R-:W0:Y:S01]  /*0e10*/  LDC.64 R12, c[0x0][0x358] ;  /* 0x0000d600ff0c7b82 */ /* 0x000e220000000a00 */
[C---:B------:R-:W-:Y:S01]  /*0e20*/  SHF.L.U64.HI R19, R16.reuse, 0xb, R17 ;  /* 0x0000000b10137819 */ /* 0x040fe20000010211 */
[----:B------:R-:W-:Y:S01]  /*0e30*/  BSSY.RECONVERGENT B2, `(.L_x_21) ;  /* 0x0000021000027945 */ /* 0x000fe20003800200 */
[----:B------:R-:W-:Y:S01]  /*0e40*/  IMAD.SHL.U32 R25, R16, 0x800, RZ ;  /* 0x0000080010197824 */ /* 0x000fe200078e00ff */
[----:B------:R-:W-:Y:S01]  /*0e50*/  IADD3 R24, PT, PT, RZ, -R10, -R11 ;  /* 0x8000000aff187210 */ /* 0x000fe20007ffe80b */
[----:B------:R-:W-:Y:S01]  /*0e60*/  IMAD.MOV.U32 R18, RZ, RZ, RZ ;  /* 0x000000ffff127224 */ /* 0x000fe200078e00ff */
[----:B------:R-:W-:Y:S02]  /*0e70*/  CS2R R14, SRZ ;  /* 0x00000000000e7805 */ /* 0x000fe4000001ff00 */
[----:B------:R-:W-:-:S07]  /*0e80*/  LOP3.LUT R19, R19, 0x80000000, RZ, 0xfc, !PT ;  /* 0x8000000013137812 */ /* 0x000fce00078efcff */
.L_x_22:
[----:B------:R-:W1:Y:S01]  /*0e90*/  LDC.64 R16, c[0x4][RZ] ;  /* 0x01000000ff107b82 */ /* 0x000e620000000a00 */
[----:B0-----:R-:W-:Y:S02]  /*0ea0*/  R2UR UR4, R12 ;  /* 0x000000000c0472ca */ /* 0x001fe400000e0000 */
[----:B------:R-:W-:Y:S01]  /*0eb0*/  R2UR UR5, R13 ;  /* 0x000000000d0572ca */ /* 0x000fe200000e0000 */
[----:B-1----:R-:W-:-:S12]  /*0ec0*/  IMAD.WIDE R16, R27, 0x8, R16 ;  /* 0x000000081b107825 */ /* 0x002fd800078e0210 */
[----:B------:R-:W2:Y:S01]  /*0ed0*/  LDG.E.64.CONSTANT R16, desc[UR4][R16.64] ;  /* 0x0000000410107981 */ /* 0x000ea2000c1e9b00 */
[----:B------:R-:W-:Y:S02]  /*0ee0*/  VIADD R24, R24, 0x1 ;  /* 0x0000000118187836 */ /* 0x000fe40000000000 */
[----:B------:R-:W-:Y:S02]  /*0ef0*/  VIADD R27, R27, 0x1 ;  /* 0x000000011b1b7836 */ /* 0x000fe40000000000 */
[----:B--2---:R-:W-:-:S04]  /*0f00*/  IMAD.WIDE.U32 R14, P2, R16, R25, R14 ;  /* 0x00000019100e7225 */ /* 0x004fc8000784000e */
[----:B------:R-:W-:Y:S02]  /*0f10*/  IMAD R29, R16, R19, RZ ;  /* 0x00000013101d7224 */ /* 0x000fe400078e02ff */
[C---:B------:R-:W-:Y:S02]  /*0f20*/  IMAD R26, R17.reuse, R25, RZ ;  /* 0x00000019111a7224 */ /* 0x040fe400078e02ff */
[----:B------:R-:W-:Y:S01]  /*0f30*/  IMAD R28, R17, R19, RZ ;  /* 0x00000013111c7224 */ /* 0x000fe200078e02ff */
[----:B------:R-:W-:Y:S01]  /*0f40*/  IADD3 R15, P0, PT, R29, R15, RZ ;  /* 0x0000000f1d0f7210 */ /* 0x000fe20007f1e0ff */
[C---:B------:R-:W-:Y:S02]  /*0f50*/  IMAD R29, R18.reuse, 0x8, R1 ;  /* 0x00000008121d7824 */ /* 0x040fe400078e0201 */
[----:B------:R-:W-:Y:S01]  /*0f60*/  VIADD R18, R18, 0x1 ;  /* 0x0000000112127836 */ /* 0x000fe20000000000 */
[----:B------:R-:W-:Y:S01]  /*0f70*/  IADD3 R15, P1, PT, R26, R15, RZ ;  /* 0x0000000f1a0f7210 */ /* 0x000fe20007f3e0ff */
[----:B------:R-:W-:-:S04]  /*0f80*/  IMAD.HI.U32 R26, R16, R19, RZ ;  /* 0x00000013101a7227 */ /* 0x000fc800078e00ff */
[----:B------:R-:W-:Y:S01]  /*0f90*/  IMAD.X R16, RZ, RZ, R26, P2 ;  /* 0x000000ffff107224 */ /* 0x000fe200010e061a */
[----:B------:R0:W-:Y:S01]  /*0fa0*/  STL.64 [R29], R14 ;  /* 0x0000000e1d007387 */ /* 0x0001e20000100a00 */
[----:B------:R-:W-:-:S05]  /*0fb0*/  IMAD.HI.U32 R26, R17, R25, RZ ;  /* 0x00000019111a7227 */ /* 0x000fca00078e00ff */
[----:B------:R-:W-:Y:S01]  /*0fc0*/  IADD3.X R16, P0, PT, R26, R16, RZ, P0, !PT ;  /* 0x000000101a107210 */ /* 0x000fe2000071e4ff */
[----:B------:R-:W-:-:S03]  /*0fd0*/  IMAD.HI.U32 R26, R17, R19, RZ ;  /* 0x00000013111a7227 */ /* 0x000fc600078e00ff */
[----:B------:R-:W-:Y:S01]  /*0fe0*/  IADD3.X R17, P1, PT, R28, R16, RZ, P1, !PT ;  /* 0x000000101c117210 */ /* 0x000fe20000f3e4ff */
[----:B------:R-:W-:Y:S01]  /*0ff0*/  IMAD.X R16, RZ, RZ, R26, P0 ;  /* 0x000000ffff107224 */ /* 0x000fe200000e061a */
[----:B------:R-:W-:-:S03]  /*1000*/  ISETP.NE.AND P0, PT, R24, -0xf, PT ;  /* 0xfffffff11800780c */ /* 0x000fc60003f05270 */
[----:B0-----:R-:W-:Y:S02]  /*1010*/  IMAD.X R15, RZ, RZ, R16, P1 ;  /* 0x000000ffff0f7224 */ /* 0x001fe400008e0610 */
[----:B------:R-:W-:-:S08]  /*1020*/  IMAD.MOV.U32 R14, RZ, RZ, R17 ;  /* 0x000000ffff0e7224 */ /* 0x000fd000078e0011 */
[----:B------:R-:W-:Y:S05]  /*1030*/  @P0 BRA `(.L_x_22) ;  /* 0xfffffffc00940947 */ /* 0x000fea000383ffff */
[----:B------:R-:W-:Y:S05]  /*1040*/  BSYNC.RECONVERGENT B2 ;  /* 0x0000000000027941 */ /* 0x000fea0003800200 */
.L_x_21:
[----:B------:R-:W-:-:S07]  /*1050*/  IMAD.MOV.U32 R27, RZ, RZ, R11 ;  /* 0x000000ffff1b7224 */ /* 0x000fce00078e000b */
.L_x_20:
[----:B------:R-:W-:Y:S05]  /*1060*/  BSYNC.RECONVERGENT B1 ;  /* 0x0000000000017941 */ /* 0x000fea0003800200 */
.L_x_19:
[----:B------:R-:W-:Y:S01]  /*1070*/  LOP3.LUT P0, R18, R8, 0x3f, RZ, 0xc0, !PT ;  /* 0x0000003f08127812 */ /* 0x000fe2000780c0ff */
[----:B------:R-:W-:-:S04]  /*1080*/  IMAD.IADD R10, R10, 0x1, R27 ;  /* 0x000000010a0a7824 */ /* 0x000fc800078e021b */
[----:B------:R-:W-:-:S05]  /*1090*/  IMAD.U32 R26, R10, 0x8, R1 ;  /* 0x000000080a1a7824 */ /* 0x000fca00078e0001 */
[----:B------:R0:W-:Y:S04]  /*10a0*/  STL.64 [R26+-0x78], R14 ;  /* 0xffff880e1a007387 */ /* 0x0001e80000100a00 */
[----:B------:R-:W2:Y:S04]  /*10b0*/  @P0 LDL.64 R24, [R1+0x8] ;  /* 0x0000080001180983 */ /* 0x000ea80000100a00 */
[----:B------:R-:W3:Y:S04]  /*10c0*/  LDL.64 R12, [R1+0x10] ;  /* 0x00001000010c7983 */ /* 0x000ee80000100a00 */
[----:B------:R-:W4:Y:S01]  /*10d0*/  LDL.64 R10, [R1+0x18] ;  /* 0x00001800010a7983 */ /* 0x000f220000100a00 */
[----:B------:R-:W-:Y:S01]  /*10e0*/  @P0 LOP3.LUT R8, R18, 0x3f, RZ, 0x3c, !PT ;  /* 0x0000003f12080812 */ /* 0x000fe200078e3cff */
[----:B------:R-:W-:Y:S01]  /*10f0*/  BSSY.RECONVERGENT B1, `(.L_x_23) ;  /* 0x0000034000017945 */ /* 0x000fe20003800200 */
[----:B--2---:R-:W-:-:S02]  /*1100*/  @P0 SHF.R.U64 R17, R24, 0x1, R25 ;  /* 0x0000000118110819 */ /* 0x004fc40000001219 */
[----:B------:R-:W-:Y:S02]  /*1110*/  @P0 SHF.R.U32.HI R19, RZ, 0x1, R25 ;  /* 0x00000001ff130819 */ /* 0x000fe40000011619 */
[C---:B---3--:R-:W-:Y:S02]  /*1120*/  @P0 SHF.L.U32 R25, R12.reuse, R18, RZ ;  /* 0x000000120c190219 */ /* 0x048fe400000006ff */
[----:B0-----:R-:W-:Y:S02]  /*1130*/  @P0 SHF.R.U64 R14, R17, R8, R19 ;  /* 0x00000008110e0219 */ /* 0x001fe40000001213 */
[--C-:B------:R-:W-:Y:S02]  /*1140*/  @P0 SHF.R.U32.HI R29, RZ, 0x1, R13.reuse ;  /* 0x00000001ff1d0819 */ /* 0x100fe4000001160d */
[C-C-:B------:R-:W-:Y:S02]  /*1150*/  @P0 SHF.R.U64 R27, R12.reuse, 0x1, R13.reuse ;  /* 0x000000010c1b0819 */ /* 0x140fe4000000120d */
[----:B------:R-:W-:-:S02]  /*1160*/  @P0 SHF.L.U64.HI R16, R12, R18, R13 ;  /* 0x000000120c100219 */ /* 0x000fc4000001020d */
[----:B------:R-:W-:Y:S02]  /*1170*/  @P0 SHF.R.U32.HI R15, RZ, R8, R19 ;  /* 0x00000008ff0f0219 */ /* 0x000fe40000011613 */
[----:B------:R-:W-:Y:S02]  /*1180*/  @P0 LOP3.LUT R12, R25, R14, RZ, 0xfc, !PT ;  /* 0x0000000e190c0212 */ /* 0x000fe400078efcff */
[----:B----4-:R-:W-:Y:S02]  /*1190*/  @P0 SHF.L.U32 R17, R10, R18, RZ ;  /* 0x000000120a110219 */ /* 0x010fe400000006ff */
[----:B------:R-:W-:Y:S01]  /*11a0*/  @P0 SHF.R.U64 R24, R27, R8, R29 ;  /* 0x000000081b180219 */ /* 0x000fe2000000121d */
[----:B------:R-:W-:Y:S01]  /*11b0*/  IMAD.SHL.U32 R14, R12, 0x4, RZ ;  /* 0x000000040c0e7824 */ /* 0x000fe200078e00ff */
[----:B------:R-:W-:Y:S02]  /*11c0*/  @P0 LOP3.LUT R13, R16, R15, RZ, 0xfc, !PT ;  /* 0x0000000f100d0212 */ /* 0x000fe400078efcff */
[----:B------:R-:W-:-:S02]  /*11d0*/  @P0 SHF.L.U64.HI R15, R10, R18, R11 ;  /* 0x000000120a0f0219 */ /* 0x000fc4000001020b */
[----:B------:R-:W-:Y:S02]  /*11e0*/  @P0 SHF.R.U32.HI R8, RZ, R8, R29 ;  /* 0x00000008ff080219 */ /* 0x000fe4000001161d */
[----:B------:R-:W-:Y:S02]  /*11f0*/  @P0 LOP3.LUT R10, R17, R24, RZ, 0xfc, !PT ;  /* 0x00000018110a0212 */ /* 0x000fe400078efcff */
[----:B------:R-:W-:Y:S02]  /*1200*/  SHF.L.U64.HI R12, R12, 0x2, R13 ;  /* 0x000000020c0c7819 */ /* 0x000fe4000001020d */
[----:B------:R-:W-:Y:S02]  /*1210*/  @P0 LOP3.LUT R11, R15, R8, RZ, 0xfc, !PT ;  /* 0x000000080f0b0212 */ /* 0x000fe400078efcff */
[----:B------:R-:W-:Y:S02]  /*1220*/  SHF.L.W.U32.HI R13, R13, 0x2, R10 ;  /* 0x000000020d0d7819 */ /* 0x000fe40000010e0a */
[----:B------:R-:W-:-:S02]  /*1230*/  IADD3 RZ, P0, PT, RZ, -R14, RZ ;  /* 0x8000000effff7210 */ /* 0x000fc40007f1e0ff */
[----:B------:R-:W-:Y:S02]  /*1240*/  LOP3.LUT R8, RZ, R12, RZ, 0x33, !PT ;  /* 0x0000000cff087212 */ /* 0x000fe400078e33ff */
[----:B------:R-:W-:Y:S02]  /*1250*/  SHF.L.W.U32.HI R10, R10, 0x2, R11 ;  /* 0x000000020a0a7819 */ /* 0x000fe40000010e0b */
[----:B------:R-:W-:Y:S02]  /*1260*/  LOP3.LUT R15, RZ, R13, RZ, 0x33, !PT ;  /* 0x0000000dff0f7212 */ /* 0x000fe400078e33ff */
[----:B------:R-:W-:Y:S02]  /*1270*/  IADD3.X R17, P0, PT, RZ, R8, RZ, P0, !PT ;  /* 0x00000008ff117210 */ /* 0x000fe4000071e4ff */
[----:B------:R-:W-:Y:S02]  /*1280*/  LOP3.LUT R8, RZ, R10, RZ, 0x33, !PT ;  /* 0x0000000aff087212 */ /* 0x000fe400078e33ff */
[----:B------:R-:W-:-:S02]  /*1290*/  IADD3.X R16, P1, PT, RZ, R15, RZ, P0, !PT ;  /* 0x0000000fff107210 */ /* 0x000fc4000073e4ff */
[----:B------:R-:W-:-:S03]  /*12a0*/  ISETP.GT.U32.AND P2, PT, R13, -0x1, PT ;  /* 0xffffffff0d00780c */ /* 0x000fc60003f44070 */
[----:B------:R-:W-:Y:S01]  /*12b0*/  IMAD.X R15, RZ, RZ, R8, P1 ;  /* 0x000000ffff0f7224 */ /* 0x000fe200008e0608 */
[----:B------:R-:W-:-:S04]  /*12c0*/  ISETP.GT.AND.EX P0, PT, R10, -0x1, PT, P2 ;  /* 0xffffffff0a00780c */ /* 0x000fc80003f04320 */
[----:B------:R-:W-:Y:S02]  /*12d0*/  SEL R8, R10, R15, P0 ;  /* 0x0000000f0a087207 */ /* 0x000fe40000000000 */
[----:B------:R-:W-:Y:S02]  /*12e0*/  SEL R19, R13, R16, P0 ;  /* 0x000000100d137207 */ /* 0x000fe40000000000 */
[----:B------:R-:W-:Y:S02]  /*12f0*/  ISETP.NE.U32.AND P1, PT, R8, RZ, PT ;  /* 0x000000ff0800720c */ /* 0x000fe40003f25070 */
[----:B------:R-:W-:Y:S02]  /*1300*/  SEL R17, R12, R17, P0 ;  /* 0x000000110c117207 */ /* 0x000fe40000000000 */
[----:B------:R-:W-:Y:S01]  /*1310*/  SEL R13, R19, R8, !P1 ;  /* 0x00000008130d7207 */ /* 0x000fe20004800000 */
[----:B------:R-:W-:-:S05]  /*1320*/  @!P0 IMAD.MOV R14, RZ, RZ, -R14 ;  /* 0x000000ffff0e8224 */ /* 0x000fca00078e0a0e */
[----:B------:R-:W0:Y:S02]  /*1330*/  FLO.U32 R13, R13 ;  /* 0x0000000d000d7300 */ /* 0x000e2400000e0000 */
[C---:B0-----:R-:W-:Y:S02]  /*1340*/  IADD3 R16, PT, PT, -R13.reuse, 0x1f, RZ ;  /* 0x0000001f0d107810 */ /* 0x041fe40007ffe1ff */
[----:B------:R-:W-:-:S03]  /*1350*/  IADD3 R15, PT, PT, -R13, 0x3f, RZ ;  /* 0x0000003f0d0f7810 */ /* 0x000fc60007ffe1ff */
[----:B------:R-:W-:-:S05]  /*1360*/  @P1 IMAD.MOV R15, RZ, RZ, R16 ;  /* 0x000000ffff0f1224 */ /* 0x000fca00078e0210 */
[----:B------:R-:W-:-:S13]  /*1370*/  ISETP.NE.AND P1, PT, R15, RZ, PT ;  /* 0x000000ff0f00720c */ /* 0x000fda0003f25270 */
[----:B------:R-:W-:Y:S05]  /*1380*/  @!P1 BRA `(.L_x_24) ;  /* 0x0000000000289947 */ /* 0x000fea0003800000 */
[C---:B------:R-:W-:Y:S02]  /*1390*/  LOP3.LUT R12, R15.reuse, 0x3f, RZ, 0xc0, !PT ;  /* 0x0000003f0f0c7812 */ /* 0x040fe400078ec0ff */
[--C-:B------:R-:W-:Y:S02]  /*13a0*/  SHF.R.U64 R14, R14, 0x1, R17.reuse ;  /* 0x000000010e0e7819 */ /* 0x100fe40000001211 */
[----:B------:R-:W-:Y:S02]  /*13b0*/  SHF.R.U32.HI R16, RZ, 0x1, R17 ;  /* 0x00000001ff107819 */ /* 0x000fe40000011611 */
[----:B------:R-:W-:Y:S02]  /*13c0*/  LOP3.LUT R13, R15, 0x3f, RZ, 0xc, !PT ;  /* 0x0000003f0f0d7812 */ /* 0x000fe400078e0cff */
[CC--:B------:R-:W-:Y:S02]  /*13d0*/  SHF.L.U64.HI R17, R19.reuse, R12.reuse, R8 ;  /* 0x0000000c13117219 */ /* 0x0c0fe40000010208 */
[----:B------:R-:W-:-:S02]  /*13e0*/  SHF.L.U32 R12, R19, R12, RZ ;  /* 0x0000000c130c7219 */ /* 0x000fc400000006ff */
[-CC-:B------:R-:W-:Y:S02]  /*13f0*/  SHF.R.U64 R19, R14, R13.reuse, R16.reuse ;  /* 0x0000000d0e137219 */ /* 0x180fe40000001210 */
[----:B------:R-:W-:Y:S02]  /*1400*/  SHF.R.U32.HI R8, RZ, R13, R16 ;  /* 0x0000000dff087219 */ /* 0x000fe40000011610 */
[----:B------:R-:W-:Y:S02]  /*1410*/  LOP3.LUT R19, R12, R19, RZ, 0xfc, !PT ;  /* 0x000000130c137212 */ /* 0x000fe400078efcff */
[----:B------:R-:W-:-:S07]  /*1420*/  LOP3.LUT R8, R17, R8, RZ, 0xfc, !PT ;  /* 0x0000000811087212 */ /* 0x000fce00078efcff */
.L_x_24:
[----:B------:R-:W-:Y:S05]  /*1430*/  BSYNC.RECONVERGENT B1 ;  /* 0x0000000000017941 */ /* 0x000fea0003800200 */
.L_x_23:
[----:B------:R-:W-:-:S04]  /*1440*/  IMAD.WIDE.U32 R16, R19, 0x2168c235, RZ ;  /* 0x2168c23513107825 */ /* 0x000fc800078e00ff */
[----:B------:R-:W-:Y:S01]  /*1450*/  IMAD.MOV.U32 R12, RZ, RZ, R17 ;  /* 0x000000ffff0c7224 */ /* 0x000fe200078e0011 */
[----:B------:R-:W-:Y:S01]  /*1460*/  IADD3 RZ, P1, PT, R16, R16, RZ ;  /* 0x0000001010ff7210 */ /* 0x000fe20007f3e0ff */
[----:B------:R-:W-:Y:S02]  /*1470*/  IMAD.MOV.U32 R13, RZ, RZ, RZ ;  /* 0x000000ffff0d7224 */ /* 0x000fe400078e00ff */
[----:B------:R-:W-:-:S04]  /*1480*/  IMAD.HI.U32 R14, R8, -0x36f0255e, RZ ;  /* 0xc90fdaa2080e7827 */ /* 0x000fc800078e00ff */
[----:B------:R-:W-:-:S04]  /*1490*/  IMAD.WIDE.U32 R12, R19, -0x36f0255e, R12 ;  /* 0xc90fdaa2130c7825 */ /* 0x000fc800078e000c */
[C---:B------:R-:W-:Y:S02]  /*14a0*/  IMAD R17, R8.reuse, -0x36f0255e, RZ ;  /* 0xc90fdaa208117824 */ /* 0x040fe400078e02ff */
[----:B------:R-:W-:-:S04]  /*14b0*/  IMAD.WIDE.U32 R12, P2, R8, 0x2168c235, R12 ;  /* 0x2168c235080c7825 */ /* 0x000fc8000784000c */
[----:B------:R-:W-:Y:S01]  /*14c0*/  IMAD.X R8, RZ, RZ, R14, P2 ;  /* 0x000000ffff087224 */ /* 0x000fe200010e060e */
[----:B------:R-:W-:Y:S02]  /*14d0*/  IADD3 R13, P2, PT, R17, R13, RZ ;  /* 0x0000000d110d7210 */ /* 0x000fe40007f5e0ff */
[----:B------:R-:W-:Y:S02]  /*14e0*/  IADD3.X RZ, P1, PT, R12, R12, RZ, P1, !PT ;  /* 0x0000000c0cff7210 */ /* 0x000fe40000f3e4ff */
[C---:B------:R-:W-:Y:S01]  /*14f0*/  ISETP.GT.U32.AND P3, PT, R13.reuse, RZ, PT ;  /* 0x000000ff0d00720c */ /* 0x040fe20003f64070 */
[----:B------:R-:W-:Y:S01]  /*1500*/  IMAD.X R8, RZ, RZ, R8, P2 ;  /* 0x000000ffff087224 */ /* 0x000fe200010e0608 */
[----:B------:R-:W-:-:S04]  /*1510*/  IADD3.X R12, P2, PT, R13, R13, RZ, P1, !PT ;  /* 0x0000000d0d0c7210 */ /* 0x000fc80000f5e4ff */
[C---:B------:R-:W-:Y:S01]  /*1520*/  ISETP.GT.AND.EX P1, PT, R8.reuse, RZ, PT, P3 ;  /* 0x000000ff0800720c */ /* 0x040fe20003f24330 */
[----:B------:R-:W-:-:S03]  /*1530*/  IMAD.X R17, R8, 0x1, R8, P2 ;  /* 0x0000000108117824 */ /* 0x000fc600010e0608 */
[----:B------:R-:W-:Y:S02]  /*1540*/  SEL R12, R12, R13, P1 ;  /* 0x0000000d0c0c7207 */ /* 0x000fe40000800000 */
[----:B------:R-:W-:Y:S02]  /*1550*/  SEL R13, R17, R8, P1 ;  /* 0x00000008110d7207 */ /* 0x000fe40000800000 */
[----:B------:R-:W-:Y:S02]  /*1560*/  IADD3 R16, P2, PT, R12, 0x1, RZ ;  /* 0x000000010c107810 */ /* 0x000fe40007f5e0ff */
[----:B------:R-:W-:Y:S02]  /*1570*/  SEL R8, RZ, 0xffffffff, !P1 ;  /* 0xffffffffff087807 */ /* 0x000fe40004800000 */
[----:B------:R-:W-:Y:S01]  /*1580*/  LOP3.LUT P1, R9, R9, 0x80000000, RZ, 0xc0, !PT ;  /* 0x8000000009097812 */ /* 0x000fe2000782c0ff */
[----:B------:R-:W-:Y:S02]  /*1590*/  IMAD.X R13, RZ, RZ, R13, P2 ;  /* 0x000000ffff0d7224 */ /* 0x000fe400010e060d */
[----:B------:R-:W-:Y:S01]  /*15a0*/  IMAD.IADD R8, R8, 0x1, -R15 ;  /* 0x0000000108087824 */ /* 0x000fe200078e0a0f */
[----:B------:R-:W-:-:S02]  /*15b0*/  SHF.R.U32.HI R15, RZ, 0x1e, R11 ;  /* 0x0000001eff0f7819 */ /* 0x000fc4000001160b */
[----:B------:R-:W-:Y:S01]  /*15c0*/  SHF.R.U64 R16, R16, 0xa, R13 ;  /* 0x0000000a10107819 */ /* 0x000fe2000000120d */
[----:B------:R-:W-:Y:S01]  /*15d0*/  IMAD.SHL.U32 R8, R8, 0x100000, RZ ;  /* 0x0010000008087824 */ /* 0x000fe200078e00ff */
[----:B------:R-:W-:Y:S02]  /*15e0*/  LEA.HI R10, R10, R15, RZ, 0x1 ;  /* 0x0000000f0a0a7211 */ /* 0x000fe400078f08ff */
[----:B------:R-:W-:Y:S02]  /*15f0*/  IADD3 R16, P2, PT, R16, 0x1, RZ ;  /* 0x0000000110107810 */ /* 0x000fe40007f5e0ff */
[----:B------:R-:W-:Y:S01]  /*1600*/  @!P0 LOP3.LUT R9, R9, 0x80000000, RZ, 0x3c, !PT ;  /* 0x8000000009098812 */ /* 0x000fe200078e3cff */
[----:B------:R-:W-:Y:S01]  /*1610*/  @P1 IMAD.MOV R10, RZ, RZ, -R10 ;  /* 0x000000ffff0a1224 */ /* 0x000fe200078e0a0a */
[----:B------:R-:W-:-:S04]  /*1620*/  LEA.HI.X R13, R13, RZ, RZ, 0x16, P2 ;  /* 0x000000ff0d0d7211 */ /* 0x000fc800010fb4ff */
[--C-:B------:R-:W-:Y:S02]  /*1630*/  SHF.R.U64 R16, R16, 0x1, R13.reuse ;  /* 0x0000000110107819 */ /* 0x100fe4000000120d */
[----:B------:R-:W-:Y:S02]  /*1640*/  SHF.R.U32.HI R11, RZ, 0x1, R13 ;  /* 0x00000001ff0b7819 */ /* 0x000fe4000001160d */
[----:B------:R-:W-:-:S04]  /*1650*/  IADD3 R16, P2, P3, RZ, RZ, R16 ;  /* 0x000000ffff107210 */ /* 0x000fc80007b5e010 */
[----:B------:R-:W-:-:S04]  /*1660*/  IADD3.X R8, PT, PT, R8, 0x3fe00000, R11, P2, P3 ;  /* 0x3fe0000008087810 */ /* 0x000fc800017e640b */
[----:B------:R-:W-:-:S07]  /*1670*/  LOP3.LUT R17, R8, R9, RZ, 0xfc, !PT ;  /* 0x0000000908117212 */ /* 0x000fce00078efcff */
.L_x_18:
[----:B------:R-:W-:Y:S02]  /*1680*/  IMAD.MOV.U32 R8, RZ, RZ, R2 ;  /* 0x000000ffff087224 */ /* 0x000fe400078e0002 */
[----:B------:R-:W-:-:S04]  /*1690*/  IMAD.MOV.U32 R9, RZ, RZ, 0x0 ;  /* 0x00000000ff097424 */ /* 0x000fc800078e00ff */
[----:B------:R-:W-:Y:S05]  /*16a0*/  RET.REL.NODEC R8 `(_Z21initialize_boundariesPfS_fiiii) ;  /* 0xffffffe808547950 */ /* 0x000fea0003c3ffff */
.L_x_25:
        /* <DEDUP_REMOVED lines=13> */
.L_x_27:


//--------------------- .nv.global.init           --------------------------
	.section	.nv.global.init,"aw",@progbits
	.align	16
.nv.global.init:
	.type		__cudart_sin_cos_coeffs,@object
	.size		__cudart_sin_cos_coeffs,(__cudart_i2opi_d - __cudart_sin_cos_coeffs)
__cudart_sin_cos_coeffs:
        /*0000*/ 	.byte	0x46, 0xd2, 0xb0, 0x2c, 0xf1, 0xe5, 0x5a, 0xbe, 0x92, 0xe3, 0xac, 0x69, 0xe3, 0x1d, 0xc7, 0x3e
        /*0010*/ 	.byte	0xa1, 0x62, 0xdb, 0x19, 0xa0, 0x01, 0x2a, 0xbf, 0x18, 0x08, 0x11, 0x11, 0x11, 0x11, 0x81, 0x3f
        /*0020*/ 	.byte	0x54, 0x55, 0x55, 0x55, 0x55, 0x55, 0xc5, 0xbf, 0x00, 0x00, 0x00, 0x00, 0x00, 0x00, 0x00, 0x00
        /*0030*/ 	.byte	0x00, 0x00, 0x00, 0x00, 0x00, 0x00, 0x00, 0x00, 0x64, 0x81, 0xfd, 0x20, 0x83, 0xff, 0xa8, 0xbd
        /*0040*/ 	.byte	0x28, 0x85, 0xef, 0xc1, 0xa7, 0xee, 0x21, 0x3e, 0xd9, 0xe6, 0x06, 0x8e, 0x4f, 0x7e, 0x92, 0xbe
        /*0050*/ 	.byte	0xe9, 0xbc, 0xdd, 0x19, 0xa0, 0x01, 0xfa, 0x3e, 0x47, 0x5d, 0xc1, 0x16, 0x6c, 0xc1, 0x56, 0xbf
        /*0060*/ 	.byte	0x51, 0x55, 0x55, 0x55, 0x55, 0x55, 0xa5, 0x3f, 0x00, 0x00, 0x00, 0x00, 0x00, 0x00, 0xe0, 0xbf
        /*0070*/ 	.byte	0x00, 0x00, 0x00, 0x00, 0x00, 0x00, 0xf0, 0x3f, 0x00, 0x00, 0x00, 0x00, 0x00, 0x00, 0x00, 0x00
	.type		__cudart_i2opi_d,@object
	.size		__cudart_i2opi_d,(.L_0 - __cudart_i2opi_d)
__cudart_i2opi_d:
        /* <DEDUP_REMOVED lines=9> */
.L_0:


//--------------------- .nv.shared.reserved.0     --------------------------
	.section	.nv.shared.reserved.0,"aw",@nobits
	.weak		__nv_reservedSMEM_offset_0_alias
	.size		__nv_reservedSMEM_offset_0_alias, 0, 64
	.other		__nv_reservedSMEM_offset_0_alias,@"STO_CUDA_RESERVED_SHARED STV_DEFAULT"
__nv_reservedSMEM_offset_0_alias:
	.zero		0
	.zero		64


//--------------------- .nv.constant0._Z13jacobi_kernelILi128ELi1EEvPfPKfS0_iiib --------------------------
	.section	.nv.constant0._Z13jacobi_kernelILi128ELi1EEvPfPKfS0_iiib,"a",@progbits
	.sectionflags	@""
	.align	4
.nv.constant0._Z13jacobi_kernelILi128ELi1EEvPfPKfS0_iiib:
	.zero		933


//--------------------- .nv.constant0._Z13jacobi_kernelILi32ELi32EEvPfPKfS0_iiib --------------------------
	.section	.nv.constant0._Z13jacobi_kernelILi32ELi32EEvPfPKfS0_iiib,"a",@progbits
	.sectionflags	@""
	.align	4
.nv.constant0._Z13jacobi_kernelILi32ELi32EEvPfPKfS0_iiib:
	.zero		933


//--------------------- .nv.constant0._Z21initialize_boundariesPfS_fiiii --------------------------
	.section	.nv.constant0._Z21initialize_boundariesPfS_fiiii,"a",@progbits
	.sectionflags	@""
	.align	4
.nv.constant0._Z21initialize_boundariesPfS_fiiii:
	.zero		932


//--------------------- SYMBOLS --------------------------

	.type		.nv.reservedSmem.offset0,@object
	.size		.nv.reservedSmem.offset0,0x4
